// auto-generated by cutlass_sweep.sparse_gemm — config: {"arch": "sm_100", "cluster_m": 1, "cluster_n": 1, "dtype": "bf16", "tile_k": 128, "tile_m": 128, "tile_n": 256}
#include "cutlass/cutlass.h"
#include "cutlass/gemm/collective/collective_builder.hpp"
#include "cutlass/gemm/device/gemm_universal_adapter.h"
#include "cutlass/gemm/kernel/gemm_universal.hpp"
#include "cutlass/epilogue/collective/collective_builder.hpp"

using Elem = cutlass::bfloat16_t;
using Acc  = float;
using TileShape    = cute::Shape<cute::_128, cute::_256, cute::_128>;
using ClusterShape = cute::Shape<cute::_1, cute::_1, cute::_1>;

using CollectiveEpilogue = typename cutlass::epilogue::collective::CollectiveBuilder<
    cutlass::arch::Sm100, cutlass::arch::OpClassSparseTensorOp,
    TileShape, ClusterShape,
    cutlass::epilogue::collective::EpilogueTileAuto,
    Acc, Acc,
    Acc, cutlass::layout::ColumnMajor, 128 / cutlass::sizeof_bits<Acc>::value,
    Acc, cutlass::layout::ColumnMajor, 128 / cutlass::sizeof_bits<Acc>::value,
    cutlass::epilogue::TmaWarpSpecialized1Sm
  >::CollectiveOp;

using CollectiveMainloop = typename cutlass::gemm::collective::CollectiveBuilder<
    cutlass::arch::Sm100, cutlass::arch::OpClassSparseTensorOp,
    Elem, cutlass::layout::RowMajor, 2 * 128 / cutlass::sizeof_bits<Elem>::value,
    Elem, cutlass::layout::ColumnMajor, 128 / cutlass::sizeof_bits<Elem>::value,
    Acc,
    TileShape, ClusterShape,
    cutlass::gemm::collective::StageCountAutoCarveoutEpi<CollectiveEpilogue>,
    cutlass::gemm::KernelSparseTmaWarpSpecialized1SmSm100
  >::CollectiveOp;

using GemmKernel = cutlass::gemm::kernel::GemmUniversal<
    cute::Shape<int,int,int,int>,
    CollectiveMainloop,
    CollectiveEpilogue
>;
using Gemm = cutlass::gemm::device::GemmUniversalAdapter<GemmKernel>;

auto* _anchor = &cutlass::device_kernel<GemmKernel>;


// ===== COMPILED SASS (sm_100a) =====

	.target	sm_100a

	.elftype	@"ET_EXEC"


//--------------------- .note.nv.tkinfo           --------------------------
	.section	.note.nv.tkinfo,"",@"SHT_NOTE"
	.sectionflags	@"SHF_NOTE_NV_TKINFO"
	.tkinfo
        /*0018*/ 	.word	0x00000002
        /*0030*/ 	.string	""
        /*0030*/ 	.string	"ptxas"
        /*0030*/ 	.string	"Cuda compilation tools, release 13.0, V13.0.88"
        /*0030*/ 	.string	"Build cuda_13.0.r13.0/compiler.36424714_0"
        /*0030*/ 	.string	"-arch sm_100a -m 64 "



//--------------------- .note.nv.cuinfo           --------------------------
	.section	.note.nv.cuinfo,"",@"SHT_NOTE"
	.sectionflags	@"SHF_NOTE_NV_CUINFO"
        /*0018*/ 	.short	0x0002
        /*001a*/ 	.short	0x0064
        /*001c*/ 	.short	0x0082
	.zero		2


//--------------------- .nv.info                  --------------------------
	.section	.nv.info,"",@"SHT_CUDA_INFO"
	.align	4


	//----- nvinfo : EIATTR_REGCOUNT
	.align		4
        /*0000*/ 	.byte	0x04, 0x2f
        /*0002*/ 	.short	(.L_19 - .L_18)
	.align		4
.L_18:
        /*0004*/ 	.word	index@(_ZN7cutlass13device_kernelINS_4gemm6kernel13GemmUniversalIN4cute5tupleIJiiiiEEENS1_10collective13CollectiveMmaINS1_41MainloopSm100TmaUmmaWarpSpecializedSparseILi2ELi2ELi1ENS5_IJNS4_1CILi1EEESB_SB_EEEEENS5_IJNSA_ILi128EEENSA_ILi256EEESE_EEENS_10bfloat16_tENS5_IJNS4_6LayoutINS5_IJiNS5_IJNSA_ILi2EEEiEEEiEEENS5_IJlNS5_IJSB_SJ_EEElEEEEENSI_INS5_IJNS5_IJNS5_IJNSA_ILi8EEESJ_SP_EEEiEEENS5_IJNS5_IJNSA_ILi16EEESJ_NSA_ILi4EEEEEEiEEEiEEENS5_IJNS5_IJNS5_IJSE_SS_NSA_ILi2048EEEEEENSA_ILi16384EEEEEENS5_IJNS5_IJSB_NSA_ILi1024EEENSA_ILi32EEEEEElEEElEEEEEEEESH_NS5_IJlSB_lEEENS4_8TiledMMAINS4_8MMA_AtomIJNS4_27SM100_MMA_F16BF16_SS_SPARSEISH_SH_fLi128ELi256ELNS4_4UMMA5MajorE0ELS1D_0ELNS1C_7ScaleInE0ELS1E_0EEEEEENSI_ISC_NS5_IJNSA_ILi0EEES1H_S1H_EEEEENS5_IJNS4_10UnderscoreES1K_S1K_EEEEENS4_13SM90_TMA_LOADENS4_14ComposedLayoutINS4_7SwizzleILi3ELi4ELi3EEENS4_25smem_sparse_ptr_flag_bitsILi2ELi16EEENSI_INS5_IJNS5_IJSB_SP_EEENS5_IJSJ_NSA_ILi64EEEEEEEEENS5_IJNS5_IJS1H_SE_EEESM_EEEEEEEvNS4_8identityES1N_NS1O_IS1Q_NS4_18smem_ptr_flag_bitsILi16EEENSI_INS5_IJSP_S1U_EEENS5_IJS1U_SB_EEEEEEEvS21_EENS_8epilogue10collective18CollectiveEpilogueINS29_23Sm100TmaWarpSpecializedILi3ELi2ELi32ELb1ELb0EEEJSG_NS5_IJNSI_ISE_SB_EENSI_IS12_SB_EEEEEfNS5_IJSB_llEEEfS2H_NS29_6fusion15FusionCallbacksIS2D_NS2I_17LinearCombinationIffffLNS_15FloatRoundStyleE2EEESG_S2G_JEEENS4_5SM1004TMEM4LOAD26SM100_TMEM_LOAD_32dp32b32xES1N_NS1O_INS1P_ILi2ELi5ELi2EEENS22_ILi32EEENSI_INS5_IJS12_ST_EEENS5_IJSB_S12_EEEEEEENS4_39AutoVectorizingCopyWithAssumedAlignmentILi128EEENS4_14SM90_TMA_STOREES2X_S2Z_S2Z_EEEvvEEEEvNT_6ParamsE)
        /*0008*/ 	.word	0x0000006f


	//----- nvinfo : EIATTR_FRAME_SIZE
	.align		4
.L_19:
        /*000c*/ 	.byte	0x04, 0x11
        /*000e*/ 	.short	(.L_21 - .L_20)
	.align		4
.L_20:
        /*0010*/ 	.word	index@($__internal_2_$__cuda_sm10x_tcgen05_guardrail_trap_unallocated_columns_being_dealloced)
        /*0014*/ 	.word	0x00000000


	//----- nvinfo : EIATTR_FRAME_SIZE
	.align		4
.L_21:
        /*0018*/ 	.byte	0x04, 0x11
        /*001a*/ 	.short	(.L_23 - .L_22)
	.align		4
.L_22:
        /*001c*/ 	.word	index@($__internal_1_$__cuda_sm10x_tcgen05_guardrail_trap_phase_invalid_during_alloc)
        /*0020*/ 	.word	0x00000000


	//----- nvinfo : EIATTR_FRAME_SIZE
	.align		4
.L_23:
        /*0024*/ 	.byte	0x04, 0x11
        /*0026*/ 	.short	(.L_25 - .L_24)
	.align		4
.L_24:
        /*0028*/ 	.word	index@($__internal_0_$__cuda_sm10x_tcgen05_guardrail_trap_col_being_dealloced_not_returned_by_alloc)
        /*002c*/ 	.word	0x00000000


	//----- nvinfo : EIATTR_FRAME_SIZE
	.align		4
.L_25:
        /*0030*/ 	.byte	0x04, 0x11
        /*0032*/ 	.short	(.L_27 - .L_26)
	.align		4
.L_26:
        /*0034*/ 	.word	index@(_ZN7cutlass13device_kernelINS_4gemm6kernel13GemmUniversalIN4cute5tupleIJiiiiEEENS1_10collective13CollectiveMmaINS1_41MainloopSm100TmaUmmaWarpSpecializedSparseILi2ELi2ELi1ENS5_IJNS4_1CILi1EEESB_SB_EEEEENS5_IJNSA_ILi128EEENSA_ILi256EEESE_EEENS_10bfloat16_tENS5_IJNS4_6LayoutINS5_IJiNS5_IJNSA_ILi2EEEiEEEiEEENS5_IJlNS5_IJSB_SJ_EEElEEEEENSI_INS5_IJNS5_IJNS5_IJNSA_ILi8EEESJ_SP_EEEiEEENS5_IJNS5_IJNSA_ILi16EEESJ_NSA_ILi4EEEEEEiEEEiEEENS5_IJNS5_IJNS5_IJSE_SS_NSA_ILi2048EEEEEENSA_ILi16384EEEEEENS5_IJNS5_IJSB_NSA_ILi1024EEENSA_ILi32EEEEEElEEElEEEEEEEESH_NS5_IJlSB_lEEENS4_8TiledMMAINS4_8MMA_AtomIJNS4_27SM100_MMA_F16BF16_SS_SPARSEISH_SH_fLi128ELi256ELNS4_4UMMA5MajorE0ELS1D_0ELNS1C_7ScaleInE0ELS1E_0EEEEEENSI_ISC_NS5_IJNSA_ILi0EEES1H_S1H_EEEEENS5_IJNS4_10UnderscoreES1K_S1K_EEEEENS4_13SM90_TMA_LOADENS4_14ComposedLayoutINS4_7SwizzleILi3ELi4ELi3EEENS4_25smem_sparse_ptr_flag_bitsILi2ELi16EEENSI_INS5_IJNS5_IJSB_SP_EEENS5_IJSJ_NSA_ILi64EEEEEEEEENS5_IJNS5_IJS1H_SE_EEESM_EEEEEEEvNS4_8identityES1N_NS1O_IS1Q_NS4_18smem_ptr_flag_bitsILi16EEENSI_INS5_IJSP_S1U_EEENS5_IJS1U_SB_EEEEEEEvS21_EENS_8epilogue10collective18CollectiveEpilogueINS29_23Sm100TmaWarpSpecializedILi3ELi2ELi32ELb1ELb0EEEJSG_NS5_IJNSI_ISE_SB_EENSI_IS12_SB_EEEEEfNS5_IJSB_llEEEfS2H_NS29_6fusion15FusionCallbacksIS2D_NS2I_17LinearCombinationIffffLNS_15FloatRoundStyleE2EEESG_S2G_JEEENS4_5SM1004TMEM4LOAD26SM100_TMEM_LOAD_32dp32b32xES1N_NS1O_INS1P_ILi2ELi5ELi2EEENS22_ILi32EEENSI_INS5_IJS12_ST_EEENS5_IJSB_S12_EEEEEEENS4_39AutoVectorizingCopyWithAssumedAlignmentILi128EEENS4_14SM90_TMA_STOREES2X_S2Z_S2Z_EEEvvEEEEvNT_6ParamsE)
        /*0038*/ 	.word	0x00000000


	//----- nvinfo : EIATTR_MIN_STACK_SIZE
	.align		4
.L_27:
        /*003c*/ 	.byte	0x04, 0x12
        /*003e*/ 	.short	(.L_29 - .L_28)
	.align		4
.L_28:
        /*0040*/ 	.word	index@(_ZN7cutlass13device_kernelINS_4gemm6kernel13GemmUniversalIN4cute5tupleIJiiiiEEENS1_10collective13CollectiveMmaINS1_41MainloopSm100TmaUmmaWarpSpecializedSparseILi2ELi2ELi1ENS5_IJNS4_1CILi1EEESB_SB_EEEEENS5_IJNSA_ILi128EEENSA_ILi256EEESE_EEENS_10bfloat16_tENS5_IJNS4_6LayoutINS5_IJiNS5_IJNSA_ILi2EEEiEEEiEEENS5_IJlNS5_IJSB_SJ_EEElEEEEENSI_INS5_IJNS5_IJNS5_IJNSA_ILi8EEESJ_SP_EEEiEEENS5_IJNS5_IJNSA_ILi16EEESJ_NSA_ILi4EEEEEEiEEEiEEENS5_IJNS5_IJNS5_IJSE_SS_NSA_ILi2048EEEEEENSA_ILi16384EEEEEENS5_IJNS5_IJSB_NSA_ILi1024EEENSA_ILi32EEEEEElEEElEEEEEEEESH_NS5_IJlSB_lEEENS4_8TiledMMAINS4_8MMA_AtomIJNS4_27SM100_MMA_F16BF16_SS_SPARSEISH_SH_fLi128ELi256ELNS4_4UMMA5MajorE0ELS1D_0ELNS1C_7ScaleInE0ELS1E_0EEEEEENSI_ISC_NS5_IJNSA_ILi0EEES1H_S1H_EEEEENS5_IJNS4_10UnderscoreES1K_S1K_EEEEENS4_13SM90_TMA_LOADENS4_14ComposedLayoutINS4_7SwizzleILi3ELi4ELi3EEENS4_25smem_sparse_ptr_flag_bitsILi2ELi16EEENSI_INS5_IJNS5_IJSB_SP_EEENS5_IJSJ_NSA_ILi64EEEEEEEEENS5_IJNS5_IJS1H_SE_EEESM_EEEEEEEvNS4_8identityES1N_NS1O_IS1Q_NS4_18smem_ptr_flag_bitsILi16EEENSI_INS5_IJSP_S1U_EEENS5_IJS1U_SB_EEEEEEEvS21_EENS_8epilogue10collective18CollectiveEpilogueINS29_23Sm100TmaWarpSpecializedILi3ELi2ELi32ELb1ELb0EEEJSG_NS5_IJNSI_ISE_SB_EENSI_IS12_SB_EEEEEfNS5_IJSB_llEEEfS2H_NS29_6fusion15FusionCallbacksIS2D_NS2I_17LinearCombinationIffffLNS_15FloatRoundStyleE2EEESG_S2G_JEEENS4_5SM1004TMEM4LOAD26SM100_TMEM_LOAD_32dp32b32xES1N_NS1O_INS1P_ILi2ELi5ELi2EEENS22_ILi32EEENSI_INS5_IJS12_ST_EEENS5_IJSB_S12_EEEEEEENS4_39AutoVectorizingCopyWithAssumedAlignmentILi128EEENS4_14SM90_TMA_STOREES2X_S2Z_S2Z_EEEvvEEEEvNT_6ParamsE)
        /*0044*/ 	.word	0x00000000
.L_29:


//--------------------- .nv.compat                --------------------------
	.section	.nv.compat,"",@"SHT_CUDA_COMPAT_INFO"
	.align	4
        /*0000*/ 	.byte	0x02, 0x09, 0x01, 0x00, 0x02, 0x02, 0x02, 0x00, 0x02, 0x05, 0x05, 0x00, 0x03, 0x07, 0x01, 0x01
        /*0010*/ 	.byte	0x02, 0x03, 0x01, 0x00, 0x02, 0x06, 0x01, 0x00, 0x04, 0x0b, 0x08, 0x00, 0x09, 0x00, 0x00, 0x00
        /*0020*/ 	.byte	0x00, 0x00, 0x00, 0x00


//--------------------- .nv.info._ZN7cutlass13device_kernelINS_4gemm6kernel13GemmUniversalIN4cute5tupleIJiiiiEEENS1_10collective13CollectiveMmaINS1_41MainloopSm100TmaUmmaWarpSpecializedSparseILi2ELi2ELi1ENS5_IJNS4_1CILi1EEESB_SB_EEEEENS5_IJNSA_ILi128EEENSA_ILi256EEESE_EEENS_10bfloat16_tENS5_IJNS4_6LayoutINS5_IJiNS5_IJNSA_ILi2EEEiEEEiEEENS5_IJlNS5_IJSB_SJ_EEElEEEEENSI_INS5_IJNS5_IJNS5_IJNSA_ILi8EEESJ_SP_EEEiEEENS5_IJNS5_IJNSA_ILi16EEESJ_NSA_ILi4EEEEEEiEEEiEEENS5_IJNS5_IJNS5_IJSE_SS_NSA_ILi2048EEEEEENSA_ILi16384EEEEEENS5_IJNS5_IJSB_NSA_ILi1024EEENSA_ILi32EEEEEElEEElEEEEEEEESH_NS5_IJlSB_lEEENS4_8TiledMMAINS4_8MMA_AtomIJNS4_27SM100_MMA_F16BF16_SS_SPARSEISH_SH_fLi128ELi256ELNS4_4UMMA5MajorE0ELS1D_0ELNS1C_7ScaleInE0ELS1E_0EEEEEENSI_ISC_NS5_IJNSA_ILi0EEES1H_S1H_EEEEENS5_IJNS4_10UnderscoreES1K_S1K_EEEEENS4_13SM90_TMA_LOADENS4_14ComposedLayoutINS4_7SwizzleILi3ELi4ELi3EEENS4_25smem_sparse_ptr_flag_bitsILi2ELi16EEENSI_INS5_IJNS5_IJSB_SP_EEENS5_IJSJ_NSA_ILi64EEEEEEEEENS5_IJNS5_IJS1H_SE_EEESM_EEEEEEEvNS4_8identityES1N_NS1O_IS1Q_NS4_18smem_ptr_flag_bitsILi16EEENSI_INS5_IJSP_S1U_EEENS5_IJS1U_SB_EEEEEEEvS21_EENS_8epilogue10collective18CollectiveEpilogueINS29_23Sm100TmaWarpSpecializedILi3ELi2ELi32ELb1ELb0EEEJSG_NS5_IJNSI_ISE_SB_EENSI_IS12_SB_EEEEEfNS5_IJSB_llEEEfS2H_NS29_6fusion15FusionCallbacksIS2D_NS2I_17LinearCombinationIffffLNS_15FloatRoundStyleE2EEESG_S2G_JEEENS4_5SM1004TMEM4LOAD26SM100_TMEM_LOAD_32dp32b32xES1N_NS1O_INS1P_ILi2ELi5ELi2EEENS22_ILi32EEENSI_INS5_IJS12_ST_EEENS5_IJSB_S12_EEEEEEENS4_39AutoVectorizingCopyWithAssumedAlignmentILi128EEENS4_14SM90_TMA_STOREES2X_S2Z_S2Z_EEEvvEEEEvNT_6ParamsE --------------------------
	.section	.nv.info._ZN7cutlass13device_kernelINS_4gemm6kernel13GemmUniversalIN4cute5tupleIJiiiiEEENS1_10collective13CollectiveMmaINS1_41MainloopSm100TmaUmmaWarpSpecializedSparseILi2ELi2ELi1ENS5_IJNS4_1CILi1EEESB_SB_EEEEENS5_IJNSA_ILi128EEENSA_ILi256EEESE_EEENS_10bfloat16_tENS5_IJNS4_6LayoutINS5_IJiNS5_IJNSA_ILi2EEEiEEEiEEENS5_IJlNS5_IJSB_SJ_EEElEEEEENSI_INS5_IJNS5_IJNS5_IJNSA_ILi8EEESJ_SP_EEEiEEENS5_IJNS5_IJNSA_ILi16EEESJ_NSA_ILi4EEEEEEiEEEiEEENS5_IJNS5_IJNS5_IJSE_SS_NSA_ILi2048EEEEEENSA_ILi16384EEEEEENS5_IJNS5_IJSB_NSA_ILi1024EEENSA_ILi32EEEEEElEEElEEEEEEEESH_NS5_IJlSB_lEEENS4_8TiledMMAINS4_8MMA_AtomIJNS4_27SM100_MMA_F16BF16_SS_SPARSEISH_SH_fLi128ELi256ELNS4_4UMMA5MajorE0ELS1D_0ELNS1C_7ScaleInE0ELS1E_0EEEEEENSI_ISC_NS5_IJNSA_ILi0EEES1H_S1H_EEEEENS5_IJNS4_10UnderscoreES1K_S1K_EEEEENS4_13SM90_TMA_LOADENS4_14ComposedLayoutINS4_7SwizzleILi3ELi4ELi3EEENS4_25smem_sparse_ptr_flag_bitsILi2ELi16EEENSI_INS5_IJNS5_IJSB_SP_EEENS5_IJSJ_NSA_ILi64EEEEEEEEENS5_IJNS5_IJS1H_SE_EEESM_EEEEEEEvNS4_8identityES1N_NS1O_IS1Q_NS4_18smem_ptr_flag_bitsILi16EEENSI_INS5_IJSP_S1U_EEENS5_IJS1U_SB_EEEEEEEvS21_EENS_8epilogue10collective18CollectiveEpilogueINS29_23Sm100TmaWarpSpecializedILi3ELi2ELi32ELb1ELb0EEEJSG_NS5_IJNSI_ISE_SB_EENSI_IS12_SB_EEEEEfNS5_IJSB_llEEEfS2H_NS29_6fusion15FusionCallbacksIS2D_NS2I_17LinearCombinationIffffLNS_15FloatRoundStyleE2EEESG_S2G_JEEENS4_5SM1004TMEM4LOAD26SM100_TMEM_LOAD_32dp32b32xES1N_NS1O_INS1P_ILi2ELi5ELi2EEENS22_ILi32EEENSI_INS5_IJS12_ST_EEENS5_IJSB_S12_EEEEEEENS4_39AutoVectorizingCopyWithAssumedAlignmentILi128EEENS4_14SM90_TMA_STOREES2X_S2Z_S2Z_EEEvvEEEEvNT_6ParamsE,"",@"SHT_CUDA_INFO"
	.sectionflags	@""
	.align	4


	//----- nvinfo : EIATTR_CUDA_API_VERSION
	.align		4
        /*0000*/ 	.byte	0x04, 0x37
        /*0002*/ 	.short	(.L_31 - .L_30)
.L_30:
        /*0004*/ 	.word	0x00000082


	//----- nvinfo : EIATTR_KPARAM_INFO
	.align		4
.L_31:
        /*0008*/ 	.byte	0x04, 0x17
        /*000a*/ 	.short	(.L_33 - .L_32)
.L_32:
        /*000c*/ 	.word	0x00000000
        /*0010*/ 	.short	0x0000
        /*0012*/ 	.short	0x0000
        /*0014*/ 	.byte	0x00, 0xf0, 0x01, 0x28


	//----- nvinfo : EIATTR_AT_ENTRY_FRAGMENTS
	.align		4
.L_33:
        /*0018*/ 	.byte	0x04, 0x4f
        /*001a*/ 	.short	(.L_35 - .L_34)


	//   ....[0]....
.L_34:
        /*001c*/ 	.word	0x00000006


	//----- nvinfo : EIATTR_RESERVED_SMEM_USED
	.align		4
.L_35:
        /*0020*/ 	.byte	0x01, 0x41
	.zero		2


	//----- nvinfo : EIATTR_SPARSE_MMA_MASK
	.align		4
        /*0024*/ 	.byte	0x03, 0x50
        /*0026*/ 	.short	0x0040


	//----- nvinfo : EIATTR_TCGEN05_1CTA_USED
	.align		4
        /*0028*/ 	.byte	0x01, 0x51
	.zero		2


	//----- nvinfo : EIATTR_MAXREG_COUNT
	.align		4
        /*002c*/ 	.byte	0x03, 0x1b
        /*002e*/ 	.short	0x00ff


	//----- nvinfo : EIATTR_NUM_BARRIERS
	.align		4
        /*0030*/ 	.byte	0x02, 0x4c
        /*0032*/ 	.byte	0x07
	.zero		1


	//----- nvinfo : EIATTR_EXTERNS
	.align		4
        /*0034*/ 	.byte	0x04, 0x0f
        /*0036*/ 	.short	(.L_37 - .L_36)


	//   ....[0]....
	.align		4
.L_36:
        /*0038*/ 	.word	index@(__assertfail)


	//----- nvinfo : EIATTR_MERCURY_ISA_VERSION
	.align		4
.L_37:
        /*003c*/ 	.byte	0x03, 0x5f
        /*003e*/ 	.short	0x0101


	//----- nvinfo : EIATTR_INT_WARP_WIDE_INSTR_OFFSETS
	.align		4
        /*0040*/ 	.byte	0x04, 0x31
        /*0042*/ 	.short	(.L_39 - .L_38)


	//   ....[0]....
.L_38:
        /*0044*/ 	.word	0x00000cb0


	//   ....[1]....
        /*0048*/ 	.word	0x00000eb0


	//   ....[2]....
        /*004c*/ 	.word	0x000034a0


	//   ....[3]....
        /*0050*/ 	.word	0x000034c0


	//   ....[4]....
        /*0054*/ 	.word	0x000034f0


	//   ....[5]....
        /*0058*/ 	.word	0x00004140


	//   ....[6]....
        /*005c*/ 	.word	0x00004170


	//   ....[7]....
        /*0060*/ 	.word	0x000042d0


	//   ....[8]....
        /*0064*/ 	.word	0x00004310


	//   ....[9]....
        /*0068*/ 	.word	0x000043c0


	//   ....[10]....
        /*006c*/ 	.word	0x00004500


	//   ....[11]....
        /*0070*/ 	.word	0x00004520


	//   ....[12]....
        /*0074*/ 	.word	0x00004660


	//   ....[13]....
        /*0078*/ 	.word	0x000046c0


	//   ....[14]....
        /*007c*/ 	.word	0x00004770


	//   ....[15]....
        /*0080*/ 	.word	0x000048d0


	//   ....[16]....
        /*0084*/ 	.word	0x000048e0


	//   ....[17]....
        /*0088*/ 	.word	0x00004a00


	//   ....[18]....
        /*008c*/ 	.word	0x00004a60


	//   ....[19]....
        /*0090*/ 	.word	0x00004b10


	//   ....[20]....
        /*0094*/ 	.word	0x00004c30


	//   ....[21]....
        /*0098*/ 	.word	0x00004cb0


	//   ....[22]....
        /*009c*/ 	.word	0x00004df0


	//   ....[23]....
        /*00a0*/ 	.word	0x00004e30


	//   ....[24]....
        /*00a4*/ 	.word	0x00004e90


	//   ....[25]....
        /*00a8*/ 	.word	0x00004f50


	//   ....[26]....
        /*00ac*/ 	.word	0x00004fd0


	//   ....[27]....
        /*00b0*/ 	.word	0x00005110


	//   ....[28]....
        /*00b4*/ 	.word	0x00005150


	//   ....[29]....
        /*00b8*/ 	.word	0x000051d0


	//   ....[30]....
        /*00bc*/ 	.word	0x000052b0


	//   ....[31]....
        /*00c0*/ 	.word	0x000052c0


	//   ....[32]....
        /*00c4*/ 	.word	0x000053e0


	//   ....[33]....
        /*00c8*/ 	.word	0x00005440


	//   ....[34]....
        /*00cc*/ 	.word	0x000054f0


	//   ....[35]....
        /*00d0*/ 	.word	0x00005630


	//   ....[36]....
        /*00d4*/ 	.word	0x00005650


	//   ....[37]....
        /*00d8*/ 	.word	0x00005780


	//   ....[38]....
        /*00dc*/ 	.word	0x000057e0


	//   ....[39]....
        /*00e0*/ 	.word	0x00005890


	//   ....[40]....
        /*00e4*/ 	.word	0x000059f0


	//   ....[41]....
        /*00e8*/ 	.word	0x00005a40


	//   ....[42]....
        /*00ec*/ 	.word	0x00005b60


	//   ....[43]....
        /*00f0*/ 	.word	0x00005bc0


	//   ....[44]....
        /*00f4*/ 	.word	0x00005c70


	//----- nvinfo : EIATTR_COOP_GROUP_MASK_REGIDS
	.align		4
.L_39:
        /*00f8*/ 	.byte	0x04, 0x29
        /*00fa*/ 	.short	(.L_41 - .L_40)


	//   ....[0]....
.L_40:
        /*00fc*/ 	.word	0xffffffff


	//   ....[1]....
        /*0100*/ 	.word	0xffffffff


	//   ....[2]....
        /*0104*/ 	.word	0xffffffff


	//   ....[3]....
        /*0108*/ 	.word	0xffffffff


	//   ....[4]....
        /*010c*/ 	.word	0xffffffff


	//   ....[5]....
        /*0110*/ 	.word	0xffffffff


	//   ....[6]....
        /*0114*/ 	.word	0xffffffff


	//   ....[7]....
        /*0118*/ 	.word	0xffffffff


	//   ....[8]....
        /*011c*/ 	.word	0xffffffff


	//   ....[9]....
        /*0120*/ 	.word	0xffffffff


	//   ....[10]....
        /*0124*/ 	.word	0xffffffff


	//   ....[11]....
        /*0128*/ 	.word	0xffffffff


	//   ....[12]....
        /*012c*/ 	.word	0xffffffff


	//----- nvinfo : EIATTR_COOP_GROUP_INSTR_OFFSETS
	.align		4
.L_41:
        /*0130*/ 	.byte	0x04, 0x28
        /*0132*/ 	.short	(.L_43 - .L_42)


	//   ....[0]....
.L_42:
        /*0134*/ 	.word	0x00000080


	//   ....[1]....
        /*0138*/ 	.word	0x00000520


	//   ....[2]....
        /*013c*/ 	.word	0x00000630


	//   ....[3]....
        /*0140*/ 	.word	0x000007b0


	//   ....[4]....
        /*0144*/ 	.word	0x000008b0


	//   ....[5]....
        /*0148*/ 	.word	0x00000a20


	//   ....[6]....
        /*014c*/ 	.word	0x00000b60


	//   ....[7]....
        /*0150*/ 	.word	0x00001a90


	//   ....[8]....
        /*0154*/ 	.word	0x000027f0


	//   ....[9]....
        /*0158*/ 	.word	0x00002a00


	//   ....[10]....
        /*015c*/ 	.word	0x00002a30


	//   ....[11]....
        /*0160*/ 	.word	0x00003380


	//   ....[12]....
        /*0164*/ 	.word	0x000035b0


	//----- nvinfo : EIATTR_VRC_CTA_INIT_COUNT
	.align		4
.L_43:
        /*0168*/ 	.byte	0x02, 0x4a
        /*016a*/ 	.byte	0x80
	.zero		1


	//----- nvinfo : EIATTR_SYSCALL_OFFSETS
	.align		4
        /*016c*/ 	.byte	0x04, 0x46
        /*016e*/ 	.short	(.L_45 - .L_44)


	//   ....[0]....
.L_44:
        /*0170*/ 	.word	0x000069e0


	//   ....[1]....
        /*0174*/ 	.word	0x00006ad0


	//   ....[2]....
        /*0178*/ 	.word	0x000076e0


	//   ....[3]....
        /*017c*/ 	.word	0x000085f0


	//   ....[4]....
        /*0180*/ 	.word	0x00009530


	//   ....[5]....
        /*0184*/ 	.word	0x0000a480


	//   ....[6]....
        /*0188*/ 	.word	0x0000b3d0


	//   ....[7]....
        /*018c*/ 	.word	0x0000c320


	//   ....[8]....
        /*0190*/ 	.word	0x0000d270


	//   ....[9]....
        /*0194*/ 	.word	0x0000e160


	//----- nvinfo : EIATTR_MBARRIER_INSTR_OFFSETS
	.align		4
.L_45:
        /*0198*/ 	.byte	0x04, 0x39
        /*019a*/ 	.short	(.L_47 - .L_46)


	//   ....[0]....
.L_46:
        /*019c*/ 	.word	0x000005e0
        /*01a0*/ 	.word	0x000000ff
        /*01a4*/ 	.word	0x00000000
        /*01a8*/ 	.short	0x0100
        /*01aa*/ 	.byte	0x04
	.zero		1


	//   ....[1]....
        /*01ac*/ 	.word	0x000005f0
        /*01b0*/ 	.word	0x000000ff
        /*01b4*/ 	.word	0x00000010
        /*01b8*/ 	.short	0x0100
        /*01ba*/ 	.byte	0x04
	.zero		1


	//   ....[2]....
        /*01bc*/ 	.word	0x00000600
        /*01c0*/ 	.word	0x000000ff
        /*01c4*/ 	.word	0x00000008
        /*01c8*/ 	.short	0x0100
        /*01ca*/ 	.byte	0x04
	.zero		1


	//   ....[3]....
        /*01cc*/ 	.word	0x00000610
        /*01d0*/ 	.word	0x000000ff
        /*01d4*/ 	.word	0x00000018
        /*01d8*/ 	.short	0x0100
        /*01da*/ 	.byte	0x04
	.zero		1


	//   ....[4]....
        /*01dc*/ 	.word	0x00000740
        /*01e0*/ 	.word	0x000000ff
        /*01e4*/ 	.word	0x00000020
        /*01e8*/ 	.short	0x0100
        /*01ea*/ 	.byte	0x04
	.zero		1


	//   ....[5]....
        /*01ec*/ 	.word	0x00000750
        /*01f0*/ 	.word	0x000000ff
        /*01f4*/ 	.word	0x00000038
        /*01f8*/ 	.short	0x0100
        /*01fa*/ 	.byte	0x04
	.zero		1


	//   ....[6]....
        /*01fc*/ 	.word	0x00000760
        /*0200*/ 	.word	0x000000ff
        /*0204*/ 	.word	0x00000028
        /*0208*/ 	.short	0x0100
        /*020a*/ 	.byte	0x04
	.zero		1


	//   ....[7]....
        /*020c*/ 	.word	0x00000770
        /*0210*/ 	.word	0x000000ff
        /*0214*/ 	.word	0x00000040
        /*0218*/ 	.short	0x0100
        /*021a*/ 	.byte	0x04
	.zero		1


	//   ....[8]....
        /*021c*/ 	.word	0x00000780
        /*0220*/ 	.word	0x000000ff
        /*0224*/ 	.word	0x00000030
        /*0228*/ 	.short	0x0100
        /*022a*/ 	.byte	0x04
	.zero		1


	//   ....[9]....
        /*022c*/ 	.word	0x00000790
        /*0230*/ 	.word	0x000000ff
        /*0234*/ 	.word	0x00000048
        /*0238*/ 	.short	0x0100
        /*023a*/ 	.byte	0x04
	.zero		1


	//   ....[10]....
        /*023c*/ 	.word	0x00000880
        /*0240*/ 	.word	0x000000ff
        /*0244*/ 	.word	0x00000050
        /*0248*/ 	.short	0x0100
        /*024a*/ 	.byte	0x06
	.zero		1


	//   ....[11]....
        /*024c*/ 	.word	0x00000890
        /*0250*/ 	.word	0x000000ff
        /*0254*/ 	.word	0x00000058
        /*0258*/ 	.short	0x0100
        /*025a*/ 	.byte	0x06
	.zero		1


	//   ....[12]....
        /*025c*/ 	.word	0x000009d0
        /*0260*/ 	.word	0x000000ff
        /*0264*/ 	.word	0x00000060
        /*0268*/ 	.short	0x0100
        /*026a*/ 	.byte	0x06
	.zero		1


	//   ....[13]....
        /*026c*/ 	.word	0x000009e0
        /*0270*/ 	.word	0x000000ff
        /*0274*/ 	.word	0x00000070
        /*0278*/ 	.short	0x0100
        /*027a*/ 	.byte	0x06
	.zero		1


	//   ....[14]....
        /*027c*/ 	.word	0x000009f0
        /*0280*/ 	.word	0x000000ff
        /*0284*/ 	.word	0x00000068
        /*0288*/ 	.short	0x0100
        /*028a*/ 	.byte	0x06
	.zero		1


	//   ....[15]....
        /*028c*/ 	.word	0x00000a00
        /*0290*/ 	.word	0x000000ff
        /*0294*/ 	.word	0x00000078
        /*0298*/ 	.short	0x0100
        /*029a*/ 	.byte	0x06
	.zero		1


	//   ....[16]....
        /*029c*/ 	.word	0x00000b30
        /*02a0*/ 	.word	0x000000ff
        /*02a4*/ 	.word	0x00000080
        /*02a8*/ 	.short	0x0100
        /*02aa*/ 	.byte	0x04
	.zero		1


	//   ....[17]....
        /*02ac*/ 	.word	0x00000b40
        /*02b0*/ 	.word	0x000000ff
        /*02b4*/ 	.word	0x00000088
        /*02b8*/ 	.short	0x0100
        /*02ba*/ 	.byte	0x04
	.zero		1


	//   ....[18]....
        /*02bc*/ 	.word	0x00000c60
        /*02c0*/ 	.word	0x000000ff
        /*02c4*/ 	.word	0x00000090
        /*02c8*/ 	.short	0x0100
        /*02ca*/ 	.byte	0x04
	.zero		1


	//   ....[19]....
        /*02cc*/ 	.word	0x00000c70
        /*02d0*/ 	.word	0x000000ff
        /*02d4*/ 	.word	0x000000a0
        /*02d8*/ 	.short	0x0100
        /*02da*/ 	.byte	0x04
	.zero		1


	//   ....[20]....
        /*02dc*/ 	.word	0x00000c80
        /*02e0*/ 	.word	0x000000ff
        /*02e4*/ 	.word	0x00000098
        /*02e8*/ 	.short	0x0100
        /*02ea*/ 	.byte	0x04
	.zero		1


	//   ....[21]....
        /*02ec*/ 	.word	0x00000c90
        /*02f0*/ 	.word	0x000000ff
        /*02f4*/ 	.word	0x000000a8
        /*02f8*/ 	.short	0x0100
        /*02fa*/ 	.byte	0x04
	.zero		1


	//   ....[22]....
        /*02fc*/ 	.word	0x00000ef0
        /*0300*/ 	.word	0x000000ff
        /*0304*/ 	.word	0x000000b0
        /*0308*/ 	.short	0x0100
        /*030a*/ 	.byte	0x06
	.zero		1


	//   ....[23]....
        /*030c*/ 	.word	0x00001630
        /*0310*/ 	.word	0x00000003
        /*0314*/ 	.word	0x000000a0
        /*0318*/ 	.short	0x010a
        /*031a*/ 	.byte	0xff
	.zero		1


	//   ....[24]....
        /*031c*/ 	.word	0x00001660
        /*0320*/ 	.word	0x00000003
        /*0324*/ 	.word	0x00000090
        /*0328*/ 	.short	0x0101
        /*032a*/ 	.byte	0xff
	.zero		1


	//   ....[25]....
        /*032c*/ 	.word	0x000016d0
        /*0330*/ 	.word	0x000000ff
        /*0334*/ 	.word	0x00000010
        /*0338*/ 	.short	0x010a
        /*033a*/ 	.byte	0x04
	.zero		1


	//   ....[26]....
        /*033c*/ 	.word	0x00001800
        /*0340*/ 	.word	0x000000ff
        /*0344*/ 	.word	0x00000010
        /*0348*/ 	.short	0x010a
        /*034a*/ 	.byte	0x21
	.zero		1


	//   ....[27]....
        /*034c*/ 	.word	0x00001910
        /*0350*/ 	.word	0x000000ff
        /*0354*/ 	.word	0x00000010
        /*0358*/ 	.short	0x010a
        /*035a*/ 	.byte	0x05
	.zero		1


	//   ....[28]....
        /*035c*/ 	.word	0x00001a70
        /*0360*/ 	.word	0x000000ff
        /*0364*/ 	.word	0x00000058
        /*0368*/ 	.short	0x0101
        /*036a*/ 	.byte	0x06
	.zero		1


	//   ....[29]....
        /*036c*/ 	.word	0x00001aa0
        /*0370*/ 	.word	0x00000003
        /*0374*/ 	.word	0x00000060
        /*0378*/ 	.short	0x010a
        /*037a*/ 	.byte	0xff
	.zero		1


	//   ....[30]....
        /*037c*/ 	.word	0x00001bf0
        /*0380*/ 	.word	0x00000000
        /*0384*/ 	.word	0x00000000
        /*0388*/ 	.short	0x0101
        /*038a*/ 	.byte	0xff
	.zero		1


	//   ....[31]....
        /*038c*/ 	.word	0x00002180
        /*0390*/ 	.word	0x000000ff
        /*0394*/ 	.word	0x00000000
        /*0398*/ 	.short	0x010a
        /*039a*/ 	.byte	0x04
	.zero		1


	//   ....[32]....
        /*039c*/ 	.word	0x00002220
        /*03a0*/ 	.word	0x00000000
        /*03a4*/ 	.word	0x00000000
        /*03a8*/ 	.short	0x010a
        /*03aa*/ 	.byte	0xff
	.zero		1


	//   ....[33]....
        /*03ac*/ 	.word	0x00002340
        /*03b0*/ 	.word	0x00000002
        /*03b4*/ 	.word	0x00000090
        /*03b8*/ 	.short	0x010a
        /*03ba*/ 	.byte	0xff
	.zero		1


	//   ....[34]....
        /*03bc*/ 	.word	0x000023a0
        /*03c0*/ 	.word	0x00000004
        /*03c4*/ 	.word	0x00000000
        /*03c8*/ 	.short	0x0101
        /*03ca*/ 	.byte	0xff
	.zero		1


	//   ....[35]....
        /*03cc*/ 	.word	0x000023c0
        /*03d0*/ 	.word	0x000000ff
        /*03d4*/ 	.word	0x00000070
        /*03d8*/ 	.short	0x010a
        /*03da*/ 	.byte	0x04
	.zero		1


	//   ....[36]....
        /*03dc*/ 	.word	0x000024e0
        /*03e0*/ 	.word	0x00000002
        /*03e4*/ 	.word	0x00000060
        /*03e8*/ 	.short	0x010a
        /*03ea*/ 	.byte	0xff
	.zero		1


	//   ....[37]....
        /*03ec*/ 	.word	0x000025f0
        /*03f0*/ 	.word	0x00000002
        /*03f4*/ 	.word	0x00000000
        /*03f8*/ 	.short	0x0101
        /*03fa*/ 	.byte	0xff
	.zero		1


	//   ....[38]....
        /*03fc*/ 	.word	0x00002680
        /*0400*/ 	.word	0x000000ff
        /*0404*/ 	.word	0x00000070
        /*0408*/ 	.short	0x0106
        /*040a*/ 	.byte	0x04
	.zero		1


	//   ....[39]....
        /*040c*/ 	.word	0x000026a0
        /*0410*/ 	.word	0x000000ff
        /*0414*/ 	.word	0x00000070
        /*0418*/ 	.short	0x010a
        /*041a*/ 	.byte	0x04
	.zero		1


	//   ....[40]....
        /*041c*/ 	.word	0x00002730
        /*0420*/ 	.word	0x000000ff
        /*0424*/ 	.word	0x00000070
        /*0428*/ 	.short	0x0106
        /*042a*/ 	.byte	0x07
	.zero		1


	//   ....[41]....
        /*042c*/ 	.word	0x00002770
        /*0430*/ 	.word	0x00000000
        /*0434*/ 	.word	0x00000070
        /*0438*/ 	.short	0x010a
        /*043a*/ 	.byte	0xff
	.zero		1


	//   ....[42]....
        /*043c*/ 	.word	0x00002d70
        /*0440*/ 	.word	0x00000000
        /*0444*/ 	.word	0x00000060
        /*0448*/ 	.short	0x010a
        /*044a*/ 	.byte	0xff
	.zero		1


	//   ....[43]....
        /*044c*/ 	.word	0x00002e30
        /*0450*/ 	.word	0x00000000
        /*0454*/ 	.word	0x00000000
        /*0458*/ 	.short	0x0101
        /*045a*/ 	.byte	0xff
	.zero		1


	//   ....[44]....
        /*045c*/ 	.word	0x00002ef0
        /*0460*/ 	.word	0x000000ff
        /*0464*/ 	.word	0x00000000
        /*0468*/ 	.short	0x010a
        /*046a*/ 	.byte	0x04
	.zero		1


	//   ....[45]....
        /*046c*/ 	.word	0x00002f60
        /*0470*/ 	.word	0x000000ff
        /*0474*/ 	.word	0x00000000
        /*0478*/ 	.short	0x010a
        /*047a*/ 	.byte	0x08
	.zero		1


	//   ....[46]....
        /*047c*/ 	.word	0x00003050
        /*0480*/ 	.word	0x000000ff
        /*0484*/ 	.word	0x00000000
        /*0488*/ 	.short	0x010a
        /*048a*/ 	.byte	0x04
	.zero		1


	//   ....[47]....
        /*048c*/ 	.word	0x00003090
        /*0490*/ 	.word	0x000000ff
        /*0494*/ 	.word	0x00000088
        /*0498*/ 	.short	0x010a
        /*049a*/ 	.byte	0x0d
	.zero		1


	//   ....[48]....
        /*049c*/ 	.word	0x00003360
        /*04a0*/ 	.word	0x000000ff
        /*04a4*/ 	.word	0x000000b0
        /*04a8*/ 	.short	0x010a
        /*04aa*/ 	.byte	0x0d
	.zero		1


	//   ....[49]....
        /*04ac*/ 	.word	0x00003880
        /*04b0*/ 	.word	0x00000008
        /*04b4*/ 	.word	0x00000060
        /*04b8*/ 	.short	0x010a
        /*04ba*/ 	.byte	0xff
	.zero		1


	//   ....[50]....
        /*04bc*/ 	.word	0x000039f0
        /*04c0*/ 	.word	0x00000000
        /*04c4*/ 	.word	0x00000000
        /*04c8*/ 	.short	0x0101
        /*04ca*/ 	.byte	0xff
	.zero		1


	//   ....[51]....
        /*04cc*/ 	.word	0x00003ec0
        /*04d0*/ 	.word	0x000000ff
        /*04d4*/ 	.word	0x00000058
        /*04d8*/ 	.short	0x010a
        /*04da*/ 	.byte	0x20
	.zero		1


	//   ....[52]....
        /*04dc*/ 	.word	0x000040a0
        /*04e0*/ 	.word	0x000000ff
        /*04e4*/ 	.word	0x00000038
        /*04e8*/ 	.short	0x010a
        /*04ea*/ 	.byte	0x10
	.zero		1


	//   ....[53]....
        /*04ec*/ 	.word	0x00004400
        /*04f0*/ 	.word	0x000000ff
        /*04f4*/ 	.word	0x00000020
        /*04f8*/ 	.short	0x010b
        /*04fa*/ 	.byte	0x10
	.zero		1


	//   ....[54]....
        /*04fc*/ 	.word	0x00004480
        /*0500*/ 	.word	0x000000ff
        /*0504*/ 	.word	0x00000000
        /*0508*/ 	.short	0x0101
        /*050a*/ 	.byte	0x04
	.zero		1


	//   ....[55]....
        /*050c*/ 	.word	0x000044a0
        /*0510*/ 	.word	0x000000ff
        /*0514*/ 	.word	0x00000038
        /*0518*/ 	.short	0x010a
        /*051a*/ 	.byte	0x11
	.zero		1


	//   ....[56]....
        /*051c*/ 	.word	0x000047b0
        /*0520*/ 	.word	0x000000ff
        /*0524*/ 	.word	0x00000020
        /*0528*/ 	.short	0x010b
        /*052a*/ 	.byte	0x11
	.zero		1


	//   ....[57]....
        /*052c*/ 	.word	0x00004830
        /*0530*/ 	.word	0x000000ff
        /*0534*/ 	.word	0x00000000
        /*0538*/ 	.short	0x0101
        /*053a*/ 	.byte	0x04
	.zero		1


	//   ....[58]....
        /*053c*/ 	.word	0x00004850
        /*0540*/ 	.word	0x000000ff
        /*0544*/ 	.word	0x00000038
        /*0548*/ 	.short	0x010a
        /*054a*/ 	.byte	0x10
	.zero		1


	//   ....[59]....
        /*054c*/ 	.word	0x00004b50
        /*0550*/ 	.word	0x000000ff
        /*0554*/ 	.word	0x00000020
        /*0558*/ 	.short	0x010b
        /*055a*/ 	.byte	0x10
	.zero		1


	//   ....[60]....
        /*055c*/ 	.word	0x00004bd0
        /*0560*/ 	.word	0x000000ff
        /*0564*/ 	.word	0x00000000
        /*0568*/ 	.short	0x0101
        /*056a*/ 	.byte	0x04
	.zero		1


	//   ....[61]....
        /*056c*/ 	.word	0x00004bf0
        /*0570*/ 	.word	0x000000ff
        /*0574*/ 	.word	0x00000038
        /*0578*/ 	.short	0x010a
        /*057a*/ 	.byte	0x15
	.zero		1


	//   ....[62]....
        /*057c*/ 	.word	0x00004ed0
        /*0580*/ 	.word	0x000000ff
        /*0584*/ 	.word	0x00000020
        /*0588*/ 	.short	0x010b
        /*058a*/ 	.byte	0x15
	.zero		1


	//   ....[63]....
        /*058c*/ 	.word	0x00004ef0
        /*0590*/ 	.word	0x000000ff
        /*0594*/ 	.word	0x00000000
        /*0598*/ 	.short	0x0101
        /*059a*/ 	.byte	0x04
	.zero		1


	//   ....[64]....
        /*059c*/ 	.word	0x00004f10
        /*05a0*/ 	.word	0x000000ff
        /*05a4*/ 	.word	0x00000038
        /*05a8*/ 	.short	0x010a
        /*05aa*/ 	.byte	0x06
	.zero		1


	//   ....[65]....
        /*05ac*/ 	.word	0x00005210
        /*05b0*/ 	.word	0x000000ff
        /*05b4*/ 	.word	0x00000020
        /*05b8*/ 	.short	0x010b
        /*05ba*/ 	.byte	0x06
	.zero		1


	//   ....[66]....
        /*05bc*/ 	.word	0x00005220
        /*05c0*/ 	.word	0x000000ff
        /*05c4*/ 	.word	0x00000000
        /*05c8*/ 	.short	0x0101
        /*05ca*/ 	.byte	0x04
	.zero		1


	//   ....[67]....
        /*05cc*/ 	.word	0x00005230
        /*05d0*/ 	.word	0x000000ff
        /*05d4*/ 	.word	0x00000038
        /*05d8*/ 	.short	0x010a
        /*05da*/ 	.byte	0x10
	.zero		1


	//   ....[68]....
        /*05dc*/ 	.word	0x00005530
        /*05e0*/ 	.word	0x000000ff
        /*05e4*/ 	.word	0x00000020
        /*05e8*/ 	.short	0x010b
        /*05ea*/ 	.byte	0x10
	.zero		1


	//   ....[69]....
        /*05ec*/ 	.word	0x000055b0
        /*05f0*/ 	.word	0x000000ff
        /*05f4*/ 	.word	0x00000000
        /*05f8*/ 	.short	0x0101
        /*05fa*/ 	.byte	0x04
	.zero		1


	//   ....[70]....
        /*05fc*/ 	.word	0x000055d0
        /*0600*/ 	.word	0x000000ff
        /*0604*/ 	.word	0x00000038
        /*0608*/ 	.short	0x010a
        /*060a*/ 	.byte	0x11
	.zero		1


	//   ....[71]....
        /*060c*/ 	.word	0x000058d0
        /*0610*/ 	.word	0x000000ff
        /*0614*/ 	.word	0x00000020
        /*0618*/ 	.short	0x010b
        /*061a*/ 	.byte	0x11
	.zero		1


	//   ....[72]....
        /*061c*/ 	.word	0x00005950
        /*0620*/ 	.word	0x000000ff
        /*0624*/ 	.word	0x00000000
        /*0628*/ 	.short	0x0101
        /*062a*/ 	.byte	0x04
	.zero		1


	//   ....[73]....
        /*062c*/ 	.word	0x00005970
        /*0630*/ 	.word	0x000000ff
        /*0634*/ 	.word	0x00000038
        /*0638*/ 	.short	0x010a
        /*063a*/ 	.byte	0x10
	.zero		1


	//   ....[74]....
        /*063c*/ 	.word	0x00005cd0
        /*0640*/ 	.word	0x000000ff
        /*0644*/ 	.word	0x00000020
        /*0648*/ 	.short	0x010b
        /*064a*/ 	.byte	0x10
	.zero		1


	//   ....[75]....
        /*064c*/ 	.word	0x00005d50
        /*0650*/ 	.word	0x000000ff
        /*0654*/ 	.word	0x00000000
        /*0658*/ 	.short	0x0101
        /*065a*/ 	.byte	0x04
	.zero		1


	//   ....[76]....
        /*065c*/ 	.word	0x00005da0
        /*0660*/ 	.word	0x000000ff
        /*0664*/ 	.word	0x00000000
        /*0668*/ 	.short	0x010a
        /*066a*/ 	.byte	0x04
	.zero		1


	//   ....[77]....
        /*066c*/ 	.word	0x00005e30
        /*0670*/ 	.word	0x000000ff
        /*0674*/ 	.word	0x00000000
        /*0678*/ 	.short	0x010a
        /*067a*/ 	.byte	0x05
	.zero		1


	//   ....[78]....
        /*067c*/ 	.word	0x00005ed0
        /*0680*/ 	.word	0x00000000
        /*0684*/ 	.word	0x00000000
        /*0688*/ 	.short	0x010a
        /*068a*/ 	.byte	0xff
	.zero		1


	//   ....[79]....
        /*068c*/ 	.word	0x00006240
        /*0690*/ 	.word	0x00000000
        /*0694*/ 	.word	0x00000060
        /*0698*/ 	.short	0x010a
        /*069a*/ 	.byte	0xff
	.zero		1


	//   ....[80]....
        /*069c*/ 	.word	0x00006310
        /*06a0*/ 	.word	0x00000000
        /*06a4*/ 	.word	0x00000000
        /*06a8*/ 	.short	0x0101
        /*06aa*/ 	.byte	0xff
	.zero		1


	//   ....[81]....
        /*06ac*/ 	.word	0x00007000
        /*06b0*/ 	.word	0x00000004
        /*06b4*/ 	.word	0x00000020
        /*06b8*/ 	.short	0x010a
        /*06ba*/ 	.byte	0xff
	.zero		1


	//   ....[82]....
        /*06bc*/ 	.word	0x00007100
        /*06c0*/ 	.word	0x000000ff
        /*06c4*/ 	.word	0x00000080
        /*06c8*/ 	.short	0x010a
        /*06ca*/ 	.byte	0x2f
	.zero		1


	//   ....[83]....
        /*06cc*/ 	.word	0x000071c0
        /*06d0*/ 	.word	0x00000004
        /*06d4*/ 	.word	0x00000020
        /*06d8*/ 	.short	0x010a
        /*06da*/ 	.byte	0xff
	.zero		1


	//   ....[84]....
        /*06dc*/ 	.word	0x000075c0
        /*06e0*/ 	.word	0x000000ff
        /*06e4*/ 	.word	0x00000080
        /*06e8*/ 	.short	0x010a
        /*06ea*/ 	.byte	0x2f
	.zero		1


	//   ....[85]....
        /*06ec*/ 	.word	0x00007770
        /*06f0*/ 	.word	0x000000ff
        /*06f4*/ 	.word	0x00000000
        /*06f8*/ 	.short	0x0101
        /*06fa*/ 	.byte	0x04
	.zero		1


	//   ....[86]....
        /*06fc*/ 	.word	0x000080f0
        /*0700*/ 	.word	0x00000000
        /*0704*/ 	.word	0x00000000
        /*0708*/ 	.short	0x0101
        /*070a*/ 	.byte	0xff
	.zero		1


	//   ....[87]....
        /*070c*/ 	.word	0x00008100
        /*0710*/ 	.word	0x00000005
        /*0714*/ 	.word	0x00000020
        /*0718*/ 	.short	0x010a
        /*071a*/ 	.byte	0xff
	.zero		1


	//   ....[88]....
        /*071c*/ 	.word	0x000081e0
        /*0720*/ 	.word	0x00000005
        /*0724*/ 	.word	0x00000020
        /*0728*/ 	.short	0x010a
        /*072a*/ 	.byte	0xff
	.zero		1


	//   ....[89]....
        /*072c*/ 	.word	0x00009010
        /*0730*/ 	.word	0x00000027
        /*0734*/ 	.word	0x00000000
        /*0738*/ 	.short	0x0101
        /*073a*/ 	.byte	0xff
	.zero		1


	//   ....[90]....
        /*073c*/ 	.word	0x00009080
        /*0740*/ 	.word	0x00000005
        /*0744*/ 	.word	0x00000020
        /*0748*/ 	.short	0x010a
        /*074a*/ 	.byte	0xff
	.zero		1


	//   ....[91]....
        /*074c*/ 	.word	0x00009120
        /*0750*/ 	.word	0x00000005
        /*0754*/ 	.word	0x00000020
        /*0758*/ 	.short	0x010a
        /*075a*/ 	.byte	0xff
	.zero		1


	//   ....[92]....
        /*075c*/ 	.word	0x00009f60
        /*0760*/ 	.word	0x00000027
        /*0764*/ 	.word	0x00000000
        /*0768*/ 	.short	0x0101
        /*076a*/ 	.byte	0xff
	.zero		1


	//   ....[93]....
        /*076c*/ 	.word	0x00009fd0
        /*0770*/ 	.word	0x00000005
        /*0774*/ 	.word	0x00000020
        /*0778*/ 	.short	0x010a
        /*077a*/ 	.byte	0xff
	.zero		1


	//   ....[94]....
        /*077c*/ 	.word	0x0000a070
        /*0780*/ 	.word	0x00000005
        /*0784*/ 	.word	0x00000020
        /*0788*/ 	.short	0x010a
        /*078a*/ 	.byte	0xff
	.zero		1


	//   ....[95]....
        /*078c*/ 	.word	0x0000aeb0
        /*0790*/ 	.word	0x00000027
        /*0794*/ 	.word	0x00000000
        /*0798*/ 	.short	0x0101
        /*079a*/ 	.byte	0xff
	.zero		1


	//   ....[96]....
        /*079c*/ 	.word	0x0000af20
        /*07a0*/ 	.word	0x00000005
        /*07a4*/ 	.word	0x00000020
        /*07a8*/ 	.short	0x010a
        /*07aa*/ 	.byte	0xff
	.zero		1


	//   ....[97]....
        /*07ac*/ 	.word	0x0000afc0
        /*07b0*/ 	.word	0x00000005
        /*07b4*/ 	.word	0x00000020
        /*07b8*/ 	.short	0x010a
        /*07ba*/ 	.byte	0xff
	.zero		1


	//   ....[98]....
        /*07bc*/ 	.word	0x0000be00
        /*07c0*/ 	.word	0x00000027
        /*07c4*/ 	.word	0x00000000
        /*07c8*/ 	.short	0x0101
        /*07ca*/ 	.byte	0xff
	.zero		1


	//   ....[99]....
        /*07cc*/ 	.word	0x0000be70
        /*07d0*/ 	.word	0x00000005
        /*07d4*/ 	.word	0x00000020
        /*07d8*/ 	.short	0x010a
        /*07da*/ 	.byte	0xff
	.zero		1


	//   ....[100]....
        /*07dc*/ 	.word	0x0000bf10
        /*07e0*/ 	.word	0x00000005
        /*07e4*/ 	.word	0x00000020
        /*07e8*/ 	.short	0x010a
        /*07ea*/ 	.byte	0xff
	.zero		1


	//   ....[101]....
        /*07ec*/ 	.word	0x0000cd50
        /*07f0*/ 	.word	0x00000027
        /*07f4*/ 	.word	0x00000000
        /*07f8*/ 	.short	0x0101
        /*07fa*/ 	.byte	0xff
	.zero		1


	//   ....[102]....
        /*07fc*/ 	.word	0x0000cdc0
        /*0800*/ 	.word	0x00000005
        /*0804*/ 	.word	0x00000020
        /*0808*/ 	.short	0x010a
        /*080a*/ 	.byte	0xff
	.zero		1


	//   ....[103]....
        /*080c*/ 	.word	0x0000ce60
        /*0810*/ 	.word	0x00000005
        /*0814*/ 	.word	0x00000020
        /*0818*/ 	.short	0x010a
        /*081a*/ 	.byte	0xff
	.zero		1


	//   ....[104]....
        /*081c*/ 	.word	0x0000dc80
        /*0820*/ 	.word	0x00000027
        /*0824*/ 	.word	0x00000000
        /*0828*/ 	.short	0x0101
        /*082a*/ 	.byte	0xff
	.zero		1


	//   ....[105]....
        /*082c*/ 	.word	0x0000dcf0
        /*0830*/ 	.word	0x00000003
        /*0834*/ 	.word	0x00000020
        /*0838*/ 	.short	0x010a
        /*083a*/ 	.byte	0xff
	.zero		1


	//   ....[106]....
        /*083c*/ 	.word	0x0000dda0
        /*0840*/ 	.word	0x00000003
        /*0844*/ 	.word	0x00000020
        /*0848*/ 	.short	0x010a
        /*084a*/ 	.byte	0xff
	.zero		1


	//   ....[107]....
        /*084c*/ 	.word	0x0000eba0
        /*0850*/ 	.word	0x00000000
        /*0854*/ 	.word	0x00000000
        /*0858*/ 	.short	0x0101
        /*085a*/ 	.byte	0xff
	.zero		1


	//   ....[108]....
        /*085c*/ 	.word	0x0000eca0
        /*0860*/ 	.word	0x000000ff
        /*0864*/ 	.word	0x000000b0
        /*0868*/ 	.short	0x0101
        /*086a*/ 	.byte	0x2f
	.zero		1


	//   ....[109]....
        /*086c*/ 	.word	0x0000ee30
        /*0870*/ 	.word	0x000000ff
        /*0874*/ 	.word	0x00000000
        /*0878*/ 	.short	0x0101
        /*087a*/ 	.byte	0x04
	.zero		1


	//   ....[110]....
        /*087c*/ 	.word	0x0000ee50
        /*0880*/ 	.word	0x00000003
        /*0884*/ 	.word	0x000000a0
        /*0888*/ 	.short	0x010a
        /*088a*/ 	.byte	0xff
	.zero		1


	//   ....[111]....
        /*088c*/ 	.word	0x0000eeb0
        /*0890*/ 	.word	0x00000000
        /*0894*/ 	.word	0x00000010
        /*0898*/ 	.short	0x010a
        /*089a*/ 	.byte	0xff
	.zero		1


	//   ....[112]....
        /*089c*/ 	.word	0x0000ef00
        /*08a0*/ 	.word	0x00000003
        /*08a4*/ 	.word	0x00000060
        /*08a8*/ 	.short	0x010a
        /*08aa*/ 	.byte	0xff
	.zero		1


	//   ....[113]....
        /*08ac*/ 	.word	0x0000ef60
        /*08b0*/ 	.word	0x00000000
        /*08b4*/ 	.word	0x00000000
        /*08b8*/ 	.short	0x010a
        /*08ba*/ 	.byte	0xff
	.zero		1


	//   ....[114]....
        /*08bc*/ 	.word	0x0000efb0
        /*08c0*/ 	.word	0x00000002
        /*08c4*/ 	.word	0x00000090
        /*08c8*/ 	.short	0x010a
        /*08ca*/ 	.byte	0xff
	.zero		1


	//   ....[115]....
        /*08cc*/ 	.word	0x0000f010
        /*08d0*/ 	.word	0x00000002
        /*08d4*/ 	.word	0x00000070
        /*08d8*/ 	.short	0x010a
        /*08da*/ 	.byte	0xff
	.zero		1


	//   ....[116]....
        /*08dc*/ 	.word	0x0000f060
        /*08e0*/ 	.word	0x00000002
        /*08e4*/ 	.word	0x00000060
        /*08e8*/ 	.short	0x010a
        /*08ea*/ 	.byte	0xff
	.zero		1


	//   ....[117]....
        /*08ec*/ 	.word	0x0000f0c0
        /*08f0*/ 	.word	0x00000000
        /*08f4*/ 	.word	0x00000070
        /*08f8*/ 	.short	0x010a
        /*08fa*/ 	.byte	0xff
	.zero		1


	//   ....[118]....
        /*08fc*/ 	.word	0x0000f110
        /*0900*/ 	.word	0x00000000
        /*0904*/ 	.word	0x00000060
        /*0908*/ 	.short	0x010a
        /*090a*/ 	.byte	0xff
	.zero		1


	//   ....[119]....
        /*090c*/ 	.word	0x0000f170
        /*0910*/ 	.word	0x00000000
        /*0914*/ 	.word	0x00000000
        /*0918*/ 	.short	0x010a
        /*091a*/ 	.byte	0xff
	.zero		1


	//   ....[120]....
        /*091c*/ 	.word	0x0000f1d0
        /*0920*/ 	.word	0x00000000
        /*0924*/ 	.word	0x00000088
        /*0928*/ 	.short	0x010a
        /*092a*/ 	.byte	0xff
	.zero		1


	//   ....[121]....
        /*092c*/ 	.word	0x0000f230
        /*0930*/ 	.word	0x00000000
        /*0934*/ 	.word	0x000000b0
        /*0938*/ 	.short	0x010a
        /*093a*/ 	.byte	0xff
	.zero		1


	//   ....[122]....
        /*093c*/ 	.word	0x0000f280
        /*0940*/ 	.word	0x00000008
        /*0944*/ 	.word	0x00000060
        /*0948*/ 	.short	0x010a
        /*094a*/ 	.byte	0xff
	.zero		1


	//   ....[123]....
        /*094c*/ 	.word	0x0000f2e0
        /*0950*/ 	.word	0x00000000
        /*0954*/ 	.word	0x00000058
        /*0958*/ 	.short	0x010a
        /*095a*/ 	.byte	0xff
	.zero		1


	//   ....[124]....
        /*095c*/ 	.word	0x0000f340
        /*0960*/ 	.word	0x00000000
        /*0964*/ 	.word	0x00000038
        /*0968*/ 	.short	0x010a
        /*096a*/ 	.byte	0xff
	.zero		1


	//   ....[125]....
        /*096c*/ 	.word	0x0000f3a0
        /*0970*/ 	.word	0x00000000
        /*0974*/ 	.word	0x00000038
        /*0978*/ 	.short	0x010a
        /*097a*/ 	.byte	0xff
	.zero		1


	//   ....[126]....
        /*097c*/ 	.word	0x0000f400
        /*0980*/ 	.word	0x00000000
        /*0984*/ 	.word	0x00000038
        /*0988*/ 	.short	0x010a
        /*098a*/ 	.byte	0xff
	.zero		1


	//   ....[127]....
        /*098c*/ 	.word	0x0000f460
        /*0990*/ 	.word	0x00000000
        /*0994*/ 	.word	0x00000038
        /*0998*/ 	.short	0x010a
        /*099a*/ 	.byte	0xff
	.zero		1


	//   ....[128]....
        /*099c*/ 	.word	0x0000f4c0
        /*09a0*/ 	.word	0x00000000
        /*09a4*/ 	.word	0x00000038
        /*09a8*/ 	.short	0x010a
        /*09aa*/ 	.byte	0xff
	.zero		1


	//   ....[129]....
        /*09ac*/ 	.word	0x0000f520
        /*09b0*/ 	.word	0x00000000
        /*09b4*/ 	.word	0x00000038
        /*09b8*/ 	.short	0x010a
        /*09ba*/ 	.byte	0xff
	.zero		1


	//   ....[130]....
        /*09bc*/ 	.word	0x0000f580
        /*09c0*/ 	.word	0x00000000
        /*09c4*/ 	.word	0x00000038
        /*09c8*/ 	.short	0x010a
        /*09ca*/ 	.byte	0xff
	.zero		1


	//   ....[131]....
        /*09cc*/ 	.word	0x0000f5e0
        /*09d0*/ 	.word	0x00000000
        /*09d4*/ 	.word	0x00000038
        /*09d8*/ 	.short	0x010a
        /*09da*/ 	.byte	0xff
	.zero		1


	//   ....[132]....
        /*09dc*/ 	.word	0x0000f640
        /*09e0*/ 	.word	0x00000000
        /*09e4*/ 	.word	0x00000000
        /*09e8*/ 	.short	0x010a
        /*09ea*/ 	.byte	0xff
	.zero		1


	//   ....[133]....
        /*09ec*/ 	.word	0x0000f6a0
        /*09f0*/ 	.word	0x00000000
        /*09f4*/ 	.word	0x00000000
        /*09f8*/ 	.short	0x010a
        /*09fa*/ 	.byte	0xff
	.zero		1


	//   ....[134]....
        /*09fc*/ 	.word	0x0000f6f0
        /*0a00*/ 	.word	0x00000000
        /*0a04*/ 	.word	0x00000060
        /*0a08*/ 	.short	0x010a
        /*0a0a*/ 	.byte	0xff
	.zero		1


	//   ....[135]....
        /*0a0c*/ 	.word	0x0000f740
        /*0a10*/ 	.word	0x00000004
        /*0a14*/ 	.word	0x00000020
        /*0a18*/ 	.short	0x010a
        /*0a1a*/ 	.byte	0xff
	.zero		1


	//   ....[136]....
        /*0a1c*/ 	.word	0x0000f7a0
        /*0a20*/ 	.word	0x00000003
        /*0a24*/ 	.word	0x00000080
        /*0a28*/ 	.short	0x010a
        /*0a2a*/ 	.byte	0xff
	.zero		1


	//   ....[137]....
        /*0a2c*/ 	.word	0x0000f7f0
        /*0a30*/ 	.word	0x00000005
        /*0a34*/ 	.word	0x00000020
        /*0a38*/ 	.short	0x010a
        /*0a3a*/ 	.byte	0xff
	.zero		1


	//   ....[138]....
        /*0a3c*/ 	.word	0x0000f840
        /*0a40*/ 	.word	0x00000005
        /*0a44*/ 	.word	0x00000020
        /*0a48*/ 	.short	0x010a
        /*0a4a*/ 	.byte	0xff
	.zero		1


	//   ....[139]....
        /*0a4c*/ 	.word	0x0000f890
        /*0a50*/ 	.word	0x00000005
        /*0a54*/ 	.word	0x00000020
        /*0a58*/ 	.short	0x010a
        /*0a5a*/ 	.byte	0xff
	.zero		1


	//   ....[140]....
        /*0a5c*/ 	.word	0x0000f8e0
        /*0a60*/ 	.word	0x00000005
        /*0a64*/ 	.word	0x00000020
        /*0a68*/ 	.short	0x010a
        /*0a6a*/ 	.byte	0xff
	.zero		1


	//   ....[141]....
        /*0a6c*/ 	.word	0x0000f930
        /*0a70*/ 	.word	0x00000005
        /*0a74*/ 	.word	0x00000020
        /*0a78*/ 	.short	0x010a
        /*0a7a*/ 	.byte	0xff
	.zero		1


	//   ....[142]....
        /*0a7c*/ 	.word	0x0000f980
        /*0a80*/ 	.word	0x00000005
        /*0a84*/ 	.word	0x00000020
        /*0a88*/ 	.short	0x010a
        /*0a8a*/ 	.byte	0xff
	.zero		1


	//   ....[143]....
        /*0a8c*/ 	.word	0x0000f9d0
        /*0a90*/ 	.word	0x00000003
        /*0a94*/ 	.word	0x00000020
        /*0a98*/ 	.short	0x010a
        /*0a9a*/ 	.byte	0xff
	.zero		1


	//----- nvinfo : EIATTR_NUM_MBARRIERS
	.align		4
.L_47:
        /*0a9c*/ 	.byte	0x03, 0x38
        /*0a9e*/ 	.short	0x0017


	//----- nvinfo : EIATTR_EXIT_INSTR_OFFSETS
	.align		4
        /*0aa0*/ 	.byte	0x04, 0x1c
        /*0aa2*/ 	.short	(.L_49 - .L_48)


	//   ....[0]....
.L_48:
        /*0aa4*/ 	.word	0x00002250


	//   ....[1]....
        /*0aa8*/ 	.word	0x00002740


	//   ....[2]....
        /*0aac*/ 	.word	0x000027a0


	//   ....[3]....
        /*0ab0*/ 	.word	0x000035c0


	//   ....[4]....
        /*0ab4*/ 	.word	0x00005f00


	//   ....[5]....
        /*0ab8*/ 	.word	0x00005f40


	//   ....[6]....
        /*0abc*/ 	.word	0x0000ed20


	//   ....[7]....
        /*0ac0*/ 	.word	0x0000eda0


	//   ....[8]....
        /*0ac4*/ 	.word	0x0000edd0


	//   ....[9]....
        /*0ac8*/ 	.word	0x0000ee40


	//----- nvinfo : EIATTR_MAX_THREADS
	.align		4
.L_49:
        /*0acc*/ 	.byte	0x04, 0x05
        /*0ace*/ 	.short	(.L_51 - .L_50)
.L_50:
        /*0ad0*/ 	.word	0x00000100
        /*0ad4*/ 	.word	0x00000001
        /*0ad8*/ 	.word	0x00000001


	//----- nvinfo : EIATTR_CRS_STACK_SIZE
	.align		4
.L_51:
        /*0adc*/ 	.byte	0x04, 0x1e
        /*0ade*/ 	.short	(.L_53 - .L_52)
.L_52:
        /*0ae0*/ 	.word	0x00000000


	//----- nvinfo : EIATTR_CBANK_PARAM_SIZE
	.align		4
.L_53:
        /*0ae4*/ 	.byte	0x03, 0x19
        /*0ae6*/ 	.short	0x0a00


	//----- nvinfo : EIATTR_PARAM_CBANK
	.align		4
        /*0ae8*/ 	.byte	0x04, 0x0a
        /*0aea*/ 	.short	(.L_55 - .L_54)
	.align		4
.L_54:
        /*0aec*/ 	.word	index@(.nv.constant0._ZN7cutlass13device_kernelINS_4gemm6kernel13GemmUniversalIN4cute5tupleIJiiiiEEENS1_10collective13CollectiveMmaINS1_41MainloopSm100TmaUmmaWarpSpecializedSparseILi2ELi2ELi1ENS5_IJNS4_1CILi1EEESB_SB_EEEEENS5_IJNSA_ILi128EEENSA_ILi256EEESE_EEENS_10bfloat16_tENS5_IJNS4_6LayoutINS5_IJiNS5_IJNSA_ILi2EEEiEEEiEEENS5_IJlNS5_IJSB_SJ_EEElEEEEENSI_INS5_IJNS5_IJNS5_IJNSA_ILi8EEESJ_SP_EEEiEEENS5_IJNS5_IJNSA_ILi16EEESJ_NSA_ILi4EEEEEEiEEEiEEENS5_IJNS5_IJNS5_IJSE_SS_NSA_ILi2048EEEEEENSA_ILi16384EEEEEENS5_IJNS5_IJSB_NSA_ILi1024EEENSA_ILi32EEEEEElEEElEEEEEEEESH_NS5_IJlSB_lEEENS4_8TiledMMAINS4_8MMA_AtomIJNS4_27SM100_MMA_F16BF16_SS_SPARSEISH_SH_fLi128ELi256ELNS4_4UMMA5MajorE0ELS1D_0ELNS1C_7ScaleInE0ELS1E_0EEEEEENSI_ISC_NS5_IJNSA_ILi0EEES1H_S1H_EEEEENS5_IJNS4_10UnderscoreES1K_S1K_EEEEENS4_13SM90_TMA_LOADENS4_14ComposedLayoutINS4_7SwizzleILi3ELi4ELi3EEENS4_25smem_sparse_ptr_flag_bitsILi2ELi16EEENSI_INS5_IJNS5_IJSB_SP_EEENS5_IJSJ_NSA_ILi64EEEEEEEEENS5_IJNS5_IJS1H_SE_EEESM_EEEEEEEvNS4_8identityES1N_NS1O_IS1Q_NS4_18smem_ptr_flag_bitsILi16EEENSI_INS5_IJSP_S1U_EEENS5_IJS1U_SB_EEEEEEEvS21_EENS_8epilogue10collective18CollectiveEpilogueINS29_23Sm100TmaWarpSpecializedILi3ELi2ELi32ELb1ELb0EEEJSG_NS5_IJNSI_ISE_SB_EENSI_IS12_SB_EEEEEfNS5_IJSB_llEEEfS2H_NS29_6fusion15FusionCallbacksIS2D_NS2I_17LinearCombinationIffffLNS_15FloatRoundStyleE2EEESG_S2G_JEEENS4_5SM1004TMEM4LOAD26SM100_TMEM_LOAD_32dp32b32xES1N_NS1O_INS1P_ILi2ELi5ELi2EEENS22_ILi32EEENSI_INS5_IJS12_ST_EEENS5_IJSB_S12_EEEEEEENS4_39AutoVectorizingCopyWithAssumedAlignmentILi128EEENS4_14SM90_TMA_STOREES2X_S2Z_S2Z_EEEvvEEEEvNT_6ParamsE)
        /*0af0*/ 	.short	0x0380
        /*0af2*/ 	.short	0x0a00


	//----- nvinfo : EIATTR_SW_WAR
	.align		4
.L_55:
        /*0af4*/ 	.byte	0x04, 0x36
        /*0af6*/ 	.short	(.L_57 - .L_56)
.L_56:
        /*0af8*/ 	.word	0x00000008
.L_57:


//--------------------- .nv.callgraph             --------------------------
	.section	.nv.callgraph,"",@"SHT_CUDA_CALLGRAPH"
	.align	4
	.sectionentsize	8
	.align		4
        /*0000*/ 	.word	0x00000000
	.align		4
        /*0004*/ 	.word	0xffffffff
	.align		4
        /*0008*/ 	.word	index@(_ZN7cutlass13device_kernelINS_4gemm6kernel13GemmUniversalIN4cute5tupleIJiiiiEEENS1_10collective13CollectiveMmaINS1_41MainloopSm100TmaUmmaWarpSpecializedSparseILi2ELi2ELi1ENS5_IJNS4_1CILi1EEESB_SB_EEEEENS5_IJNSA_ILi128EEENSA_ILi256EEESE_EEENS_10bfloat16_tENS5_IJNS4_6LayoutINS5_IJiNS5_IJNSA_ILi2EEEiEEEiEEENS5_IJlNS5_IJSB_SJ_EEElEEEEENSI_INS5_IJNS5_IJNS5_IJNSA_ILi8EEESJ_SP_EEEiEEENS5_IJNS5_IJNSA_ILi16EEESJ_NSA_ILi4EEEEEEiEEEiEEENS5_IJNS5_IJNS5_IJSE_SS_NSA_ILi2048EEEEEENSA_ILi16384EEEEEENS5_IJNS5_IJSB_NSA_ILi1024EEENSA_ILi32EEEEEElEEElEEEEEEEESH_NS5_IJlSB_lEEENS4_8TiledMMAINS4_8MMA_AtomIJNS4_27SM100_MMA_F16BF16_SS_SPARSEISH_SH_fLi128ELi256ELNS4_4UMMA5MajorE0ELS1D_0ELNS1C_7ScaleInE0ELS1E_0EEEEEENSI_ISC_NS5_IJNSA_ILi0EEES1H_S1H_EEEEENS5_IJNS4_10UnderscoreES1K_S1K_EEEEENS4_13SM90_TMA_LOADENS4_14ComposedLayoutINS4_7SwizzleILi3ELi4ELi3EEENS4_25smem_sparse_ptr_flag_bitsILi2ELi16EEENSI_INS5_IJNS5_IJSB_SP_EEENS5_IJSJ_NSA_ILi64EEEEEEEEENS5_IJNS5_IJS1H_SE_EEESM_EEEEEEEvNS4_8identityES1N_NS1O_IS1Q_NS4_18smem_ptr_flag_bitsILi16EEENSI_INS5_IJSP_S1U_EEENS5_IJS1U_SB_EEEEEEEvS21_EENS_8epilogue10collective18CollectiveEpilogueINS29_23Sm100TmaWarpSpecializedILi3ELi2ELi32ELb1ELb0EEEJSG_NS5_IJNSI_ISE_SB_EENSI_IS12_SB_EEEEEfNS5_IJSB_llEEEfS2H_NS29_6fusion15FusionCallbacksIS2D_NS2I_17LinearCombinationIffffLNS_15FloatRoundStyleE2EEESG_S2G_JEEENS4_5SM1004TMEM4LOAD26SM100_TMEM_LOAD_32dp32b32xES1N_NS1O_INS1P_ILi2ELi5ELi2EEENS22_ILi32EEENSI_INS5_IJS12_ST_EEENS5_IJSB_S12_EEEEEEENS4_39AutoVectorizingCopyWithAssumedAlignmentILi128EEENS4_14SM90_TMA_STOREES2X_S2Z_S2Z_EEEvvEEEEvNT_6ParamsE)
	.align		4
        /*000c*/ 	.word	index@(__assertfail)
	.align		4
        /*0010*/ 	.word	0x00000000
	.align		4
        /*0014*/ 	.word	0xfffffffe
	.align		4
        /*0018*/ 	.word	0x00000000
	.align		4
        /*001c*/ 	.word	0xfffffffd
	.align		4
        /*0020*/ 	.word	0x00000000
	.align		4
        /*0024*/ 	.word	0xfffffffc


//--------------------- .nv.constant4             --------------------------
	.section	.nv.constant4,"a",@progbits
	.align	8
	.align		8
.nv.constant4:
        /*0000*/ 	.dword	__assertfail
	.align		8
        /*0008*/ 	.dword	__unnamed_1
	.align		8
        /*0010*/ 	.dword	__unnamed_2
	.align		8
        /*0018*/ 	.dword	_ZN39_INTERNAL_6aef7845_4_k_cu_0bc29ff4_29624cuda3std3__45__cpo5beginE
	.align		8
        /*0020*/ 	.dword	_ZN39_INTERNAL_6aef7845_4_k_cu_0bc29ff4_29624cuda3std3__45__cpo3endE
	.align		8
        /*0028*/ 	.dword	_ZN39_INTERNAL_6aef7845_4_k_cu_0bc29ff4_29624cuda3std3__45__cpo6cbeginE
	.align		8
        /*0030*/ 	.dword	_ZN39_INTERNAL_6aef7845_4_k_cu_0bc29ff4_29624cuda3std3__45__cpo4cendE
	.align		8
        /*0038*/ 	.dword	_ZN39_INTERNAL_6aef7845_4_k_cu_0bc29ff4_29624cuda3std3__441_GLOBAL__N__6aef7845_4_k_cu_0bc29ff4_29626ignoreE
	.align		8
        /*0040*/ 	.dword	_ZN39_INTERNAL_6aef7845_4_k_cu_0bc29ff4_29624cuda3std3__419piecewise_constructE
	.align		8
        /*0048*/ 	.dword	_ZN39_INTERNAL_6aef7845_4_k_cu_0bc29ff4_29624cuda3std3__48in_placeE
	.align		8
        /*0050*/ 	.dword	_ZN39_INTERNAL_6aef7845_4_k_cu_0bc29ff4_29624cuda3std6ranges3__45__cpo4swapE
	.align		8
        /*0058*/ 	.dword	_ZN39_INTERNAL_6aef7845_4_k_cu_0bc29ff4_29624cuda3std6ranges3__45__cpo9iter_moveE
	.align		8
        /*0060*/ 	.dword	_ZN39_INTERNAL_6aef7845_4_k_cu_0bc29ff4_29624cute7productE
	.align		8
        /*0068*/ 	.dword	_ZN39_INTERNAL_6aef7845_4_k_cu_0bc29ff4_29624cute1_E
	.align		8
        /*0070*/ 	.dword	$str$25
	.align		8
        /*0078*/ 	.dword	$str$26
	.align		8
        /*0080*/ 	.dword	$str$27
	.align		8
        /*0088*/ 	.dword	$str$28


//--------------------- .text._ZN7cutlass13device_kernelINS_4gemm6kernel13GemmUniversalIN4cute5tupleIJiiiiEEENS1_10collective13CollectiveMmaINS1_41MainloopSm100TmaUmmaWarpSpecializedSparseILi2ELi2ELi1ENS5_IJNS4_1CILi1EEESB_SB_EEEEENS5_IJNSA_ILi128EEENSA_ILi256EEESE_EEENS_10bfloat16_tENS5_IJNS4_6LayoutINS5_IJiNS5_IJNSA_ILi2EEEiEEEiEEENS5_IJlNS5_IJSB_SJ_EEElEEEEENSI_INS5_IJNS5_IJNS5_IJNSA_ILi8EEESJ_SP_EEEiEEENS5_IJNS5_IJNSA_ILi16EEESJ_NSA_ILi4EEEEEEiEEEiEEENS5_IJNS5_IJNS5_IJSE_SS_NSA_ILi2048EEEEEENSA_ILi16384EEEEEENS5_IJNS5_IJSB_NSA_ILi1024EEENSA_ILi32EEEEEElEEElEEEEEEEESH_NS5_IJlSB_lEEENS4_8TiledMMAINS4_8MMA_AtomIJNS4_27SM100_MMA_F16BF16_SS_SPARSEISH_SH_fLi128ELi256ELNS4_4UMMA5MajorE0ELS1D_0ELNS1C_7ScaleInE0ELS1E_0EEEEEENSI_ISC_NS5_IJNSA_ILi0EEES1H_S1H_EEEEENS5_IJNS4_10UnderscoreES1K_S1K_EEEEENS4_13SM90_TMA_LOADENS4_14ComposedLayoutINS4_7SwizzleILi3ELi4ELi3EEENS4_25smem_sparse_ptr_flag_bitsILi2ELi16EEENSI_INS5_IJNS5_IJSB_SP_EEENS5_IJSJ_NSA_ILi64EEEEEEEEENS5_IJNS5_IJS1H_SE_EEESM_EEEEEEEvNS4_8identityES1N_NS1O_IS1Q_NS4_18smem_ptr_flag_bitsILi16EEENSI_INS5_IJSP_S1U_EEENS5_IJS1U_SB_EEEEEEEvS21_EENS_8epilogue10collective18CollectiveEpilogueINS29_23Sm100TmaWarpSpecializedILi3ELi2ELi32ELb1ELb0EEEJSG_NS5_IJNSI_ISE_SB_EENSI_IS12_SB_EEEEEfNS5_IJSB_llEEEfS2H_NS29_6fusion15FusionCallbacksIS2D_NS2I_17LinearCombinationIffffLNS_15FloatRoundStyleE2EEESG_S2G_JEEENS4_5SM1004TMEM4LOAD26SM100_TMEM_LOAD_32dp32b32xES1N_NS1O_INS1P_ILi2ELi5ELi2EEENS22_ILi32EEENSI_INS5_IJS12_ST_EEENS5_IJSB_S12_EEEEEEENS4_39AutoVectorizingCopyWithAssumedAlignmentILi128EEENS4_14SM90_TMA_STOREES2X_S2Z_S2Z_EEEvvEEEEvNT_6ParamsE --------------------------
	.section	.text._ZN7cutlass13device_kernelINS_4gemm6kernel13GemmUniversalIN4cute5tupleIJiiiiEEENS1_10collective13CollectiveMmaINS1_41MainloopSm100TmaUmmaWarpSpecializedSparseILi2ELi2ELi1ENS5_IJNS4_1CILi1EEESB_SB_EEEEENS5_IJNSA_ILi128EEENSA_ILi256EEESE_EEENS_10bfloat16_tENS5_IJNS4_6LayoutINS5_IJiNS5_IJNSA_ILi2EEEiEEEiEEENS5_IJlNS5_IJSB_SJ_EEElEEEEENSI_INS5_IJNS5_IJNS5_IJNSA_ILi8EEESJ_SP_EEEiEEENS5_IJNS5_IJNSA_ILi16EEESJ_NSA_ILi4EEEEEEiEEEiEEENS5_IJNS5_IJNS5_IJSE_SS_NSA_ILi2048EEEEEENSA_ILi16384EEEEEENS5_IJNS5_IJSB_NSA_ILi1024EEENSA_ILi32EEEEEElEEElEEEEEEEESH_NS5_IJlSB_lEEENS4_8TiledMMAINS4_8MMA_AtomIJNS4_27SM100_MMA_F16BF16_SS_SPARSEISH_SH_fLi128ELi256ELNS4_4UMMA5MajorE0ELS1D_0ELNS1C_7ScaleInE0ELS1E_0EEEEEENSI_ISC_NS5_IJNSA_ILi0EEES1H_S1H_EEEEENS5_IJNS4_10UnderscoreES1K_S1K_EEEEENS4_13SM90_TMA_LOADENS4_14ComposedLayoutINS4_7SwizzleILi3ELi4ELi3EEENS4_25smem_sparse_ptr_flag_bitsILi2ELi16EEENSI_INS5_IJNS5_IJSB_SP_EEENS5_IJSJ_NSA_ILi64EEEEEEEEENS5_IJNS5_IJS1H_SE_EEESM_EEEEEEEvNS4_8identityES1N_NS1O_IS1Q_NS4_18smem_ptr_flag_bitsILi16EEENSI_INS5_IJSP_S1U_EEENS5_IJS1U_SB_EEEEEEEvS21_EENS_8epilogue10collective18CollectiveEpilogueINS29_23Sm100TmaWarpSpecializedILi3ELi2ELi32ELb1ELb0EEEJSG_NS5_IJNSI_ISE_SB_EENSI_IS12_SB_EEEEEfNS5_IJSB_llEEEfS2H_NS29_6fusion15FusionCallbacksIS2D_NS2I_17LinearCombinationIffffLNS_15FloatRoundStyleE2EEESG_S2G_JEEENS4_5SM1004TMEM4LOAD26SM100_TMEM_LOAD_32dp32b32xES1N_NS1O_INS1P_ILi2ELi5ELi2EEENS22_ILi32EEENSI_INS5_IJS12_ST_EEENS5_IJSB_S12_EEEEEEENS4_39AutoVectorizingCopyWithAssumedAlignmentILi128EEENS4_14SM90_TMA_STOREES2X_S2Z_S2Z_EEEvvEEEEvNT_6ParamsE,"ax",@progbits
	.align	128
.text._ZN7cutlass13device_kernelINS_4gemm6kernel13GemmUniversalIN4cute5tupleIJiiiiEEENS1_10collective13CollectiveMmaINS1_41MainloopSm100TmaUmmaWarpSpecializedSparseILi2ELi2ELi1ENS5_IJNS4_1CILi1EEESB_SB_EEEEENS5_IJNSA_ILi128EEENSA_ILi256EEESE_EEENS_10bfloat16_tENS5_IJNS4_6LayoutINS5_IJiNS5_IJNSA_ILi2EEEiEEEiEEENS5_IJlNS5_IJSB_SJ_EEElEEEEENSI_INS5_IJNS5_IJNS5_IJNSA_ILi8EEESJ_SP_EEEiEEENS5_IJNS5_IJNSA_ILi16EEESJ_NSA_ILi4EEEEEEiEEEiEEENS5_IJNS5_IJNS5_IJSE_SS_NSA_ILi2048EEEEEENSA_ILi16384EEEEEENS5_IJNS5_IJSB_NSA_ILi1024EEENSA_ILi32EEEEEElEEElEEEEEEEESH_NS5_IJlSB_lEEENS4_8TiledMMAINS4_8MMA_AtomIJNS4_27SM100_MMA_F16BF16_SS_SPARSEISH_SH_fLi128ELi256ELNS4_4UMMA5MajorE0ELS1D_0ELNS1C_7ScaleInE0ELS1E_0EEEEEENSI_ISC_NS5_IJNSA_ILi0EEES1H_S1H_EEEEENS5_IJNS4_10UnderscoreES1K_S1K_EEEEENS4_13SM90_TMA_LOADENS4_14ComposedLayoutINS4_7SwizzleILi3ELi4ELi3EEENS4_25smem_sparse_ptr_flag_bitsILi2ELi16EEENSI_INS5_IJNS5_IJSB_SP_EEENS5_IJSJ_NSA_ILi64EEEEEEEEENS5_IJNS5_IJS1H_SE_EEESM_EEEEEEEvNS4_8identityES1N_NS1O_IS1Q_NS4_18smem_ptr_flag_bitsILi16EEENSI_INS5_IJSP_S1U_EEENS5_IJS1U_SB_EEEEEEEvS21_EENS_8epilogue10collective18CollectiveEpilogueINS29_23Sm100TmaWarpSpecializedILi3ELi2ELi32ELb1ELb0EEEJSG_NS5_IJNSI_ISE_SB_EENSI_IS12_SB_EEEEEfNS5_IJSB_llEEEfS2H_NS29_6fusion15FusionCallbacksIS2D_NS2I_17LinearCombinationIffffLNS_15FloatRoundStyleE2EEESG_S2G_JEEENS4_5SM1004TMEM4LOAD26SM100_TMEM_LOAD_32dp32b32xES1N_NS1O_INS1P_ILi2ELi5ELi2EEENS22_ILi32EEENSI_INS5_IJS12_ST_EEENS5_IJSB_S12_EEEEEEENS4_39AutoVectorizingCopyWithAssumedAlignmentILi128EEENS4_14SM90_TMA_STOREES2X_S2Z_S2Z_EEEvvEEEEvNT_6ParamsE:
        .type           _ZN7cutlass13device_kernelINS_4gemm6kernel13GemmUniversalIN4cute5tupleIJiiiiEEENS1_10collective13CollectiveMmaINS1_41MainloopSm100TmaUmmaWarpSpecializedSparseILi2ELi2ELi1ENS5_IJNS4_1CILi1EEESB_SB_EEEEENS5_IJNSA_ILi128EEENSA_ILi256EEESE_EEENS_10bfloat16_tENS5_IJNS4_6LayoutINS5_IJiNS5_IJNSA_ILi2EEEiEEEiEEENS5_IJlNS5_IJSB_SJ_EEElEEEEENSI_INS5_IJNS5_IJNS5_IJNSA_ILi8EEESJ_SP_EEEiEEENS5_IJNS5_IJNSA_ILi16EEESJ_NSA_ILi4EEEEEEiEEEiEEENS5_IJNS5_IJNS5_IJSE_SS_NSA_ILi2048EEEEEENSA_ILi16384EEEEEENS5_IJNS5_IJSB_NSA_ILi1024EEENSA_ILi32EEEEEElEEElEEEEEEEESH_NS5_IJlSB_lEEENS4_8TiledMMAINS4_8MMA_AtomIJNS4_27SM100_MMA_F16BF16_SS_SPARSEISH_SH_fLi128ELi256ELNS4_4UMMA5MajorE0ELS1D_0ELNS1C_7ScaleInE0ELS1E_0EEEEEENSI_ISC_NS5_IJNSA_ILi0EEES1H_S1H_EEEEENS5_IJNS4_10UnderscoreES1K_S1K_EEEEENS4_13SM90_TMA_LOADENS4_14ComposedLayoutINS4_7SwizzleILi3ELi4ELi3EEENS4_25smem_sparse_ptr_flag_bitsILi2ELi16EEENSI_INS5_IJNS5_IJSB_SP_EEENS5_IJSJ_NSA_ILi64EEEEEEEEENS5_IJNS5_IJS1H_SE_EEESM_EEEEEEEvNS4_8identityES1N_NS1O_IS1Q_NS4_18smem_ptr_flag_bitsILi16EEENSI_INS5_IJSP_S1U_EEENS5_IJS1U_SB_EEEEEEEvS21_EENS_8epilogue10collective18CollectiveEpilogueINS29_23Sm100TmaWarpSpecializedILi3ELi2ELi32ELb1ELb0EEEJSG_NS5_IJNSI_ISE_SB_EENSI_IS12_SB_EEEEEfNS5_IJSB_llEEEfS2H_NS29_6fusion15FusionCallbacksIS2D_NS2I_17LinearCombinationIffffLNS_15FloatRoundStyleE2EEESG_S2G_JEEENS4_5SM1004TMEM4LOAD26SM100_TMEM_LOAD_32dp32b32xES1N_NS1O_INS1P_ILi2ELi5ELi2EEENS22_ILi32EEENSI_INS5_IJS12_ST_EEENS5_IJSB_S12_EEEEEEENS4_39AutoVectorizingCopyWithAssumedAlignmentILi128EEENS4_14SM90_TMA_STOREES2X_S2Z_S2Z_EEEvvEEEEvNT_6ParamsE,@function
        .size           _ZN7cutlass13device_kernelINS_4gemm6kernel13GemmUniversalIN4cute5tupleIJiiiiEEENS1_10collective13CollectiveMmaINS1_41MainloopSm100TmaUmmaWarpSpecializedSparseILi2ELi2ELi1ENS5_IJNS4_1CILi1EEESB_SB_EEEEENS5_IJNSA_ILi128EEENSA_ILi256EEESE_EEENS_10bfloat16_tENS5_IJNS4_6LayoutINS5_IJiNS5_IJNSA_ILi2EEEiEEEiEEENS5_IJlNS5_IJSB_SJ_EEElEEEEENSI_INS5_IJNS5_IJNS5_IJNSA_ILi8EEESJ_SP_EEEiEEENS5_IJNS5_IJNSA_ILi16EEESJ_NSA_ILi4EEEEEEiEEEiEEENS5_IJNS5_IJNS5_IJSE_SS_NSA_ILi2048EEEEEENSA_ILi16384EEEEEENS5_IJNS5_IJSB_NSA_ILi1024EEENSA_ILi32EEEEEElEEElEEEEEEEESH_NS5_IJlSB_lEEENS4_8TiledMMAINS4_8MMA_AtomIJNS4_27SM100_MMA_F16BF16_SS_SPARSEISH_SH_fLi128ELi256ELNS4_4UMMA5MajorE0ELS1D_0ELNS1C_7ScaleInE0ELS1E_0EEEEEENSI_ISC_NS5_IJNSA_ILi0EEES1H_S1H_EEEEENS5_IJNS4_10UnderscoreES1K_S1K_EEEEENS4_13SM90_TMA_LOADENS4_14ComposedLayoutINS4_7SwizzleILi3ELi4ELi3EEENS4_25smem_sparse_ptr_flag_bitsILi2ELi16EEENSI_INS5_IJNS5_IJSB_SP_EEENS5_IJSJ_NSA_ILi64EEEEEEEEENS5_IJNS5_IJS1H_SE_EEESM_EEEEEEEvNS4_8identityES1N_NS1O_IS1Q_NS4_18smem_ptr_flag_bitsILi16EEENSI_INS5_IJSP_S1U_EEENS5_IJS1U_SB_EEEEEEEvS21_EENS_8epilogue10collective18CollectiveEpilogueINS29_23Sm100TmaWarpSpecializedILi3ELi2ELi32ELb1ELb0EEEJSG_NS5_IJNSI_ISE_SB_EENSI_IS12_SB_EEEEEfNS5_IJSB_llEEEfS2H_NS29_6fusion15FusionCallbacksIS2D_NS2I_17LinearCombinationIffffLNS_15FloatRoundStyleE2EEESG_S2G_JEEENS4_5SM1004TMEM4LOAD26SM100_TMEM_LOAD_32dp32b32xES1N_NS1O_INS1P_ILi2ELi5ELi2EEENS22_ILi32EEENSI_INS5_IJS12_ST_EEENS5_IJSB_S12_EEEEEEENS4_39AutoVectorizingCopyWithAssumedAlignmentILi128EEENS4_14SM90_TMA_STOREES2X_S2Z_S2Z_EEEvvEEEEvNT_6ParamsE,(.L_x_208 - _ZN7cutlass13device_kernelINS_4gemm6kernel13GemmUniversalIN4cute5tupleIJiiiiEEENS1_10collective13CollectiveMmaINS1_41MainloopSm100TmaUmmaWarpSpecializedSparseILi2ELi2ELi1ENS5_IJNS4_1CILi1EEESB_SB_EEEEENS5_IJNSA_ILi128EEENSA_ILi256EEESE_EEENS_10bfloat16_tENS5_IJNS4_6LayoutINS5_IJiNS5_IJNSA_ILi2EEEiEEEiEEENS5_IJlNS5_IJSB_SJ_EEElEEEEENSI_INS5_IJNS5_IJNS5_IJNSA_ILi8EEESJ_SP_EEEiEEENS5_IJNS5_IJNSA_ILi16EEESJ_NSA_ILi4EEEEEEiEEEiEEENS5_IJNS5_IJNS5_IJSE_SS_NSA_ILi2048EEEEEENSA_ILi16384EEEEEENS5_IJNS5_IJSB_NSA_ILi1024EEENSA_ILi32EEEEEElEEElEEEEEEEESH_NS5_IJlSB_lEEENS4_8TiledMMAINS4_8MMA_AtomIJNS4_27SM100_MMA_F16BF16_SS_SPARSEISH_SH_fLi128ELi256ELNS4_4UMMA5MajorE0ELS1D_0ELNS1C_7ScaleInE0ELS1E_0EEEEEENSI_ISC_NS5_IJNSA_ILi0EEES1H_S1H_EEEEENS5_IJNS4_10UnderscoreES1K_S1K_EEEEENS4_13SM90_TMA_LOADENS4_14ComposedLayoutINS4_7SwizzleILi3ELi4ELi3EEENS4_25smem_sparse_ptr_flag_bitsILi2ELi16EEENSI_INS5_IJNS5_IJSB_SP_EEENS5_IJSJ_NSA_ILi64EEEEEEEEENS5_IJNS5_IJS1H_SE_EEESM_EEEEEEEvNS4_8identityES1N_NS1O_IS1Q_NS4_18smem_ptr_flag_bitsILi16EEENSI_INS5_IJSP_S1U_EEENS5_IJS1U_SB_EEEEEEEvS21_EENS_8epilogue10collective18CollectiveEpilogueINS29_23Sm100TmaWarpSpecializedILi3ELi2ELi32ELb1ELb0EEEJSG_NS5_IJNSI_ISE_SB_EENSI_IS12_SB_EEEEEfNS5_IJSB_llEEEfS2H_NS29_6fusion15FusionCallbacksIS2D_NS2I_17LinearCombinationIffffLNS_15FloatRoundStyleE2EEESG_S2G_JEEENS4_5SM1004TMEM4LOAD26SM100_TMEM_LOAD_32dp32b32xES1N_NS1O_INS1P_ILi2ELi5ELi2EEENS22_ILi32EEENSI_INS5_IJS12_ST_EEENS5_IJSB_S12_EEEEEEENS4_39AutoVectorizingCopyWithAssumedAlignmentILi128EEENS4_14SM90_TMA_STOREES2X_S2Z_S2Z_EEEvvEEEEvNT_6ParamsE)
        .other          _ZN7cutlass13device_kernelINS_4gemm6kernel13GemmUniversalIN4cute5tupleIJiiiiEEENS1_10collective13CollectiveMmaINS1_41MainloopSm100TmaUmmaWarpSpecializedSparseILi2ELi2ELi1ENS5_IJNS4_1CILi1EEESB_SB_EEEEENS5_IJNSA_ILi128EEENSA_ILi256EEESE_EEENS_10bfloat16_tENS5_IJNS4_6LayoutINS5_IJiNS5_IJNSA_ILi2EEEiEEEiEEENS5_IJlNS5_IJSB_SJ_EEElEEEEENSI_INS5_IJNS5_IJNS5_IJNSA_ILi8EEESJ_SP_EEEiEEENS5_IJNS5_IJNSA_ILi16EEESJ_NSA_ILi4EEEEEEiEEEiEEENS5_IJNS5_IJNS5_IJSE_SS_NSA_ILi2048EEEEEENSA_ILi16384EEEEEENS5_IJNS5_IJSB_NSA_ILi1024EEENSA_ILi32EEEEEElEEElEEEEEEEESH_NS5_IJlSB_lEEENS4_8TiledMMAINS4_8MMA_AtomIJNS4_27SM100_MMA_F16BF16_SS_SPARSEISH_SH_fLi128ELi256ELNS4_4UMMA5MajorE0ELS1D_0ELNS1C_7ScaleInE0ELS1E_0EEEEEENSI_ISC_NS5_IJNSA_ILi0EEES1H_S1H_EEEEENS5_IJNS4_10UnderscoreES1K_S1K_EEEEENS4_13SM90_TMA_LOADENS4_14ComposedLayoutINS4_7SwizzleILi3ELi4ELi3EEENS4_25smem_sparse_ptr_flag_bitsILi2ELi16EEENSI_INS5_IJNS5_IJSB_SP_EEENS5_IJSJ_NSA_ILi64EEEEEEEEENS5_IJNS5_IJS1H_SE_EEESM_EEEEEEEvNS4_8identityES1N_NS1O_IS1Q_NS4_18smem_ptr_flag_bitsILi16EEENSI_INS5_IJSP_S1U_EEENS5_IJS1U_SB_EEEEEEEvS21_EENS_8epilogue10collective18CollectiveEpilogueINS29_23Sm100TmaWarpSpecializedILi3ELi2ELi32ELb1ELb0EEEJSG_NS5_IJNSI_ISE_SB_EENSI_IS12_SB_EEEEEfNS5_IJSB_llEEEfS2H_NS29_6fusion15FusionCallbacksIS2D_NS2I_17LinearCombinationIffffLNS_15FloatRoundStyleE2EEESG_S2G_JEEENS4_5SM1004TMEM4LOAD26SM100_TMEM_LOAD_32dp32b32xES1N_NS1O_INS1P_ILi2ELi5ELi2EEENS22_ILi32EEENSI_INS5_IJS12_ST_EEENS5_IJSB_S12_EEEEEEENS4_39AutoVectorizingCopyWithAssumedAlignmentILi128EEENS4_14SM90_TMA_STOREES2X_S2Z_S2Z_EEEvvEEEEvNT_6ParamsE,@"STO_CUDA_ENTRY STV_DEFAULT"
_ZN7cutlass13device_kernelINS_4gemm6kernel13GemmUniversalIN4cute5tupleIJiiiiEEENS1_10collective13CollectiveMmaINS1_41MainloopSm100TmaUmmaWarpSpecializedSparseILi2ELi2ELi1ENS5_IJNS4_1CILi1EEESB_SB_EEEEENS5_IJNSA_ILi128EEENSA_ILi256EEESE_EEENS_10bfloat16_tENS5_IJNS4_6LayoutINS5_IJiNS5_IJNSA_ILi2EEEiEEEiEEENS5_IJlNS5_IJSB_SJ_EEElEEEEENSI_INS5_IJNS5_IJNS5_IJNSA_ILi8EEESJ_SP_EEEiEEENS5_IJNS5_IJNSA_ILi16EEESJ_NSA_ILi4EEEEEEiEEEiEEENS5_IJNS5_IJNS5_IJSE_SS_NSA_ILi2048EEEEEENSA_ILi16384EEEEEENS5_IJNS5_IJSB_NSA_ILi1024EEENSA_ILi32EEEEEElEEElEEEEEEEESH_NS5_IJlSB_lEEENS4_8TiledMMAINS4_8MMA_AtomIJNS4_27SM100_MMA_F16BF16_SS_SPARSEISH_SH_fLi128ELi256ELNS4_4UMMA5MajorE0ELS1D_0ELNS1C_7ScaleInE0ELS1E_0EEEEEENSI_ISC_NS5_IJNSA_ILi0EEES1H_S1H_EEEEENS5_IJNS4_10UnderscoreES1K_S1K_EEEEENS4_13SM90_TMA_LOADENS4_14ComposedLayoutINS4_7SwizzleILi3ELi4ELi3EEENS4_25smem_sparse_ptr_flag_bitsILi2ELi16EEENSI_INS5_IJNS5_IJSB_SP_EEENS5_IJSJ_NSA_ILi64EEEEEEEEENS5_IJNS5_IJS1H_SE_EEESM_EEEEEEEvNS4_8identityES1N_NS1O_IS1Q_NS4_18smem_ptr_flag_bitsILi16EEENSI_INS5_IJSP_S1U_EEENS5_IJS1U_SB_EEEEEEEvS21_EENS_8epilogue10collective18CollectiveEpilogueINS29_23Sm100TmaWarpSpecializedILi3ELi2ELi32ELb1ELb0EEEJSG_NS5_IJNSI_ISE_SB_EENSI_IS12_SB_EEEEEfNS5_IJSB_llEEEfS2H_NS29_6fusion15FusionCallbacksIS2D_NS2I_17LinearCombinationIffffLNS_15FloatRoundStyleE2EEESG_S2G_JEEENS4_5SM1004TMEM4LOAD26SM100_TMEM_LOAD_32dp32b32xES1N_NS1O_INS1P_ILi2ELi5ELi2EEENS22_ILi32EEENSI_INS5_IJS12_ST_EEENS5_IJSB_S12_EEEEEEENS4_39AutoVectorizingCopyWithAssumedAlignmentILi128EEENS4_14SM90_TMA_STOREES2X_S2Z_S2Z_EEEvvEEEEvNT_6ParamsE:
[----:B------:R-:W1:Y:S01]  /*0000*/  LDC R1, c[0x0][0x37c] ;  /* 0x0000df00ff017b82 */ /* 0x000e620000000800 */
[----:B------:R-:W2:Y:S01]  /*0010*/  S2R R93, SR_TID.X ;  /* 0x00000000005d7919 */ /* 0x000ea20000002100 */
[----:B------:R-:W3:Y:S01]  /*0020*/  LDCU.64 UR10, c[0x0][0xa90] ;  /* 0x00015200ff0a77ac */ /* 0x000ee20008000a00 */
[----:B------:R-:W-:Y:S02]  /*0030*/  PRMT R79, RZ, 0x7610, R79 ;  /* 0x00007610ff4f7816 */ /* 0x000fe4000000004f */
[----:B------:R-:W-:Y:S01]  /*0040*/  ELECT P2, URZ, PT ;  /* 0x0000000000ff782f */ /* 0x000fe20003840000 */
[----:B---3--:R-:W-:-:S04]  /*0050*/  UISETP.NE.U32.AND UP0, UPT, UR10, URZ, UPT ;  /* 0x000000ff0a00728c */ /* 0x008fc8000bf05070 */
[----:B------:R-:W-:Y:S01]  /*0060*/  UISETP.NE.AND.EX UP0, UPT, UR11, URZ, UPT, UP0 ;  /* 0x000000ff0b00728c */ /* 0x000fe2000bf05300 */
[----:B--2---:R-:W-:-:S05]  /*0070*/  SHF.R.U32.HI R80, RZ, 0x5, R93 ;  /* 0x00000005ff507819 */ /* 0x004fca000001165d */
[----:B------:R-:W2:Y:S02]  /*0080*/  SHFL.IDX PT, R0, R80, RZ, 0x1f ;  /* 0x00001fff50007589 */ /* 0x000ea400000e0000 */
[----:B--2---:R-:W-:Y:S01]  /*0090*/  R2UR UR24, R0 ;  /* 0x00000000001872ca */ /* 0x004fe200000e0000 */
[----:B-1----:R-:W-:-:S14]  /*00a0*/  BRA.U UP0, `(.L_x_0) ;  /* 0x0000000100307547 */ /* 0x002fdc000b800000 */
[----:B------:R-:W1:Y:S02]  /*00b0*/  LDCU.64 UR4, c[0x0][0xa88] ;  /* 0x00015100ff0477ac */ /* 0x000e640008000a00 */
[----:B-1----:R-:W-:-:S04]  /*00c0*/  UISETP.NE.U32.AND UP0, UPT, UR4, URZ, UPT ;  /* 0x000000ff0400728c */ /* 0x002fc8000bf05070 */
[----:B------:R-:W-:-:S09]  /*00d0*/  UISETP.NE.AND.EX UP0, UPT, UR5, URZ, UPT, UP0 ;  /* 0x000000ff0500728c */ /* 0x000fd2000bf05300 */
[----:B------:R-:W-:Y:S05]  /*00e0*/  BRA.U !UP0, `(.L_x_1) ;  /* 0x0000000108147547 */ /* 0x000fea000b800000 */
[----:B------:R-:W1:Y:S01]  /*00f0*/  LDC.64 R2, c[0x0][0xa88] ;  /* 0x0002a200ff027b82 */ /* 0x000e620000000a00 */
[----:B------:R-:W1:Y:S02]  /*0100*/  LDCU.64 UR4, c[0x0][0x358] ;  /* 0x00006b00ff0477ac */ /* 0x000e640008000a00 */
[----:B-1----:R1:W5:Y:S01]  /*0110*/  LDG.E R41, desc[UR4][R2.64] ;  /* 0x0000000402297981 */ /* 0x002362000c1e1900 */
[----:B------:R-:W-:Y:S01]  /*0120*/  HFMA2 R79, -RZ, RZ, 0, 5.9604644775390625e-08 ;  /* 0x00000001ff4f7431 */ /* 0x000fe200000001ff */
[----:B------:R-:W-:Y:S05]  /*0130*/  BRA `(.L_x_0) ;  /* 0x00000000000c7947 */ /* 0x000fea0003800000 */
.L_x_1:
[----:B------:R-:W1:Y:S01]  /*0140*/  LDCU UR4, c[0x0][0xa80] ;  /* 0x00015000ff0477ac */ /* 0x000e620008000800 */
[----:B------:R-:W-:Y:S01]  /*0150*/  HFMA2 R79, -RZ, RZ, 0, 5.9604644775390625e-08 ;  /* 0x00000001ff4f7431 */ /* 0x000fe200000001ff */
[----:B-1----:R-:W-:-:S07]  /*0160*/  MOV R41, UR4 ;  /* 0x0000000400297c02 */ /* 0x002fce0008000f00 */
.L_x_0:
[----:B------:R-:W2:Y:S02]  /*0170*/  LDCU.64 UR4, c[0x0][0xab0] ;  /* 0x00015600ff0477ac */ /* 0x000ea40008000a00 */
[----:B--2---:R-:W-:-:S04]  /*0180*/  UISETP.NE.U32.AND UP0, UPT, UR4, URZ, UPT ;  /* 0x000000ff0400728c */ /* 0x004fc8000bf05070 */
[----:B------:R-:W-:-:S09]  /*0190*/  UISETP.NE.AND.EX UP0, UPT, UR5, URZ, UPT, UP0 ;  /* 0x000000ff0500728c */ /* 0x000fd2000bf05300 */
[----:B------:R-:W-:Y:S05]  /*01a0*/  BRA.U UP0, `(.L_x_2) ;  /* 0x0000000100287547 */ /* 0x000fea000b800000 */
[----:B------:R-:W2:Y:S02]  /*01b0*/  LDCU.64 UR4, c[0x0][0xaa8] ;  /* 0x00015500ff0477ac */ /* 0x000ea40008000a00 */
[----:B--2---:R-:W-:-:S04]  /*01c0*/  UISETP.NE.U32.AND UP0, UPT, UR4, URZ, UPT ;  /* 0x000000ff0400728c */ /* 0x004fc8000bf05070 */
[----:B------:R-:W-:-:S09]  /*01d0*/  UISETP.NE.AND.EX UP0, UPT, UR5, URZ, UPT, UP0 ;  /* 0x000000ff0500728c */ /* 0x000fd2000bf05300 */
[----:B------:R-:W-:Y:S05]  /*01e0*/  BRA.U !UP0, `(.L_x_3) ;  /* 0x0000000108107547 */ /* 0x000fea000b800000 */
[----:B------:R-:W2:Y:S01]  /*01f0*/  LDC.64 R36, c[0x0][0xaa8] ;  /* 0x0002aa00ff247b82 */ /* 0x000ea20000000a00 */
[----:B------:R-:W2:Y:S02]  /*0200*/  LDCU.64 UR4, c[0x0][0x358] ;  /* 0x00006b00ff0477ac */ /* 0x000ea40008000a00 */
[----:B--2---:R2:W5:Y:S01]  /*0210*/  LDG.E R36, desc[UR4][R36.64] ;  /* 0x0000000424247981 */ /* 0x004562000c1e1900 */
[----:B------:R-:W-:Y:S05]  /*0220*/  BRA `(.L_x_2) ;  /* 0x0000000000087947 */ /* 0x000fea0003800000 */
.L_x_3:
[----:B------:R-:W2:Y:S02]  /*0230*/  LDCU UR4, c[0x0][0xaa0] ;  /* 0x00015400ff0477ac */ /* 0x000ea40008000800 */
[----:B--2---:R-:W-:Y:S02]  /*0240*/  MOV R36, UR4 ;  /* 0x0000000400247c02 */ /* 0x004fe40008000f00 */
.L_x_2:
[----:B------:R-:W-:Y:S01]  /*0250*/  IMAD.U32 R0, RZ, RZ, UR24 ;  /* 0x00000018ff007e24 */ /* 0x000fe2000f8e00ff */
[----:B------:R-:W-:Y:S04]  /*0260*/  BSSY.RECONVERGENT B0, `(.L_x_4) ;  /* 0x000000f000007945 */ /* 0x000fe80003800200 */
[C---:B------:R-:W-:Y:S02]  /*0270*/  ISETP.NE.OR P1, PT, R0.reuse, 0x1, !P2 ;  /* 0x000000010000780c */ /* 0x040fe40005725670 */
[----:B------:R-:W-:-:S11]  /*0280*/  ISETP.NE.OR P0, PT, R0, 0x3, !P2 ;  /* 0x000000030000780c */ /* 0x000fd60005705670 */
[----:B------:R-:W-:Y:S05]  /*0290*/  @P1 BRA `(.L_x_5) ;  /* 0x00000000002c1947 */ /* 0x000fea0003800000 */
[----:B------:R-:W3:Y:S02]  /*02a0*/  LDCU.64 UR4, c[0x0][0x348] ;  /* 0x00006900ff0477ac */ /* 0x000ee40008000a00 */
[----:B---3--:R-:W-:Y:S02]  /*02b0*/  UIADD3 UR8, UP2, UPT, UR4, 0x80, URZ ;  /* 0x0000008004087890 */ /* 0x008fe4000ff5e0ff */
[----:B------:R-:W-:Y:S02]  /*02c0*/  UIADD3 UR6, UP1, UPT, UR4, 0x280, URZ ;  /* 0x0000028004067890 */ /* 0x000fe4000ff3e0ff */
[----:B------:R-:W-:Y:S02]  /*02d0*/  UIADD3 UR4, UP0, UPT, UR4, 0x180, URZ ;  /* 0x0000018004047890 */ /* 0x000fe4000ff1e0ff */
[----:B------:R-:W-:Y:S02]  /*02e0*/  UIADD3.X UR9, UPT, UPT, URZ, UR5, URZ, UP2, !UPT ;  /* 0x00000005ff097290 */ /* 0x000fe400097fe4ff */
[----:B------:R-:W-:-:S02]  /*02f0*/  UIADD3.X UR7, UPT, UPT, URZ, UR5, URZ, UP1, !UPT ;  /* 0x00000005ff077290 */ /* 0x000fc40008ffe4ff */
[----:B------:R-:W-:-:S05]  /*0300*/  UIADD3.X UR5, UPT, UPT, URZ, UR5, URZ, UP0, !UPT ;  /* 0x00000005ff057290 */ /* 0x000fca00087fe4ff */
[----:B------:R3:W-:Y:S02]  /*0310*/  UTMACCTL.PF [UR8] ;  /* 0x00000000080079b9 */ /* 0x0007e40008040000 */
[----:B------:R3:W-:Y:S02]  /*0320*/  UTMACCTL.PF [UR6] ;  /* 0x00000000060079b9 */ /* 0x0007e40008040000 */
[----:B------:R3:W-:Y:S02]  /*0330*/  UTMACCTL.PF [UR4] ;  /* 0x00000000040079b9 */ /* 0x0007e40008040000 */
[----:B---3--:R-:W-:Y:S01]  /*0340*/  NOP ;  /* 0x0000000000007918 */ /* 0x008fe20000000000 */
.L_x_5:
[----:B------:R-:W-:Y:S05]  /*0350*/  BSYNC.RECONVERGENT B0 ;  /* 0x0000000000007941 */ /* 0x000fea0003800200 */
.L_x_4:
[----:B------:R-:W-:Y:S04]  /*0360*/  BSSY.RECONVERGENT B0, `(.L_x_6) ;  /* 0x000000a000007945 */ /* 0x000fe80003800200 */
[----:B------:R-:W-:Y:S05]  /*0370*/  @P0 BRA `(.L_x_7) ;  /* 0x0000000000200947 */ /* 0x000fea0003800000 */
[----:B------:R-:W3:Y:S02]  /*0380*/  LDCU.64 UR4, c[0x0][0x348] ;  /* 0x00006900ff0477ac */ /* 0x000ee40008000a00 */
[----:B---3--:R-:W-:Y:S02]  /*0390*/  UIADD3 UR6, UP1, UPT, UR4, 0x780, URZ ;  /* 0x0000078004067890 */ /* 0x008fe4000ff3e0ff */
[----:B------:R-:W-:Y:S02]  /*03a0*/  UIADD3 UR4, UP0, UPT, UR4, 0x880, URZ ;  /* 0x0000088004047890 */ /* 0x000fe4000ff1e0ff */
[----:B------:R-:W-:Y:S02]  /*03b0*/  UIADD3.X UR7, UPT, UPT, URZ, UR5, URZ, UP1, !UPT ;  /* 0x00000005ff077290 */ /* 0x000fe40008ffe4ff */
[----:B------:R-:W-:-:S07]  /*03c0*/  UIADD3.X UR5, UPT, UPT, URZ, UR5, URZ, UP0, !UPT ;  /* 0x00000005ff057290 */ /* 0x000fce00087fe4ff */
[----:B------:R3:W-:Y:S02]  /*03d0*/  UTMACCTL.PF [UR6] ;  /* 0x00000000060079b9 */ /* 0x0007e40008040000 */
[----:B------:R3:W-:Y:S02]  /*03e0*/  UTMACCTL.PF [UR4] ;  /* 0x00000000040079b9 */ /* 0x0007e40008040000 */
[----:B---3--:R-:W-:Y:S01]  /*03f0*/  NOP ;  /* 0x0000000000007918 */ /* 0x008fe20000000000 */
.L_x_7:
[----:B------:R-:W-:Y:S05]  /*0400*/  BSYNC.RECONVERGENT B0 ;  /* 0x0000000000007941 */ /* 0x000fea0003800200 */
.L_x_6:
[----:B------:R-:W3:Y:S01]  /*0410*/  LDCU.64 UR4, c[0x0][0xa88] ;  /* 0x00015100ff0477ac */ /* 0x000ee20008000a00 */
[----:B------:R-:W-:Y:S02]  /*0420*/  UISETP.EQ.U32.AND UP1, UPT, UR10, URZ, UPT ;  /* 0x000000ff0a00728c */ /* 0x000fe4000bf22070 */
[----:B------:R-:W-:Y:S02]  /*0430*/  UPLOP3.LUT UP3, UPT, UPT, UPT, UPT, 0x80, 0x8 ;  /* 0x000000000008789c */ /* 0x000fe40003f6f070 */
[----:B---3--:R-:W-:-:S04]  /*0440*/  UISETP.NE.U32.AND UP0, UPT, UR4, URZ, UPT ;  /* 0x000000ff0400728c */ /* 0x008fc8000bf05070 */
[----:B------:R-:W-:-:S04]  /*0450*/  UISETP.NE.AND.EX UP2, UPT, UR5, URZ, UPT, UP0 ;  /* 0x000000ff0500728c */ /* 0x000fc8000bf45300 */
[----:B------:R-:W-:-:S04]  /*0460*/  UISETP.EQ.OR.EX UP4, UPT, UR11, URZ, !UP2, UP1 ;  /* 0x000000ff0b00728c */ /* 0x000fc8000d782710 */
[----:B------:R-:W-:-:S06]  /*0470*/  UP2UR UR4, UPR, URZ, 0x10 ;  /* 0x00000010ff047883 */ /* 0x000fcc0008000000 */
[----:B------:R-:W-:Y:S01]  /*0480*/  MOV R86, UR4 ;  /* 0x0000000400567c02 */ /* 0x000fe20008000f00 */
[----:B------:R-:W-:Y:S06]  /*0490*/  BRA.U !UP4, `(.L_x_8) ;  /* 0x000000010c207547 */ /* 0x000fec000b800000 */
[----:B------:R-:W-:Y:S01]  /*04a0*/  UISETP.NE.U32.AND UP0, UPT, UR10, URZ, UPT ;  /* 0x000000ff0a00728c */ /* 0x000fe2000bf05070 */
[----:B-----5:R-:W-:Y:S01]  /*04b0*/  FSETP.NEU.AND P0, PT, R41, RZ, PT ;  /* 0x000000ff2900720b */ /* 0x020fe20003f0d000 */
[----:B------:R-:W-:Y:S02]  /*04c0*/  USEL UR4, URZ, 0xffffffff, UP2 ;  /* 0xffffffffff047887 */ /* 0x000fe40009000000 */
[----:B------:R-:W-:-:S10]  /*04d0*/  UISETP.NE.AND.EX UP1, UPT, UR11, URZ, UPT, UP0 ;  /* 0x000000ff0b00728c */ /* 0x000fd4000bf25300 */
[----:B------:R-:W-:Y:S01]  /*04e0*/  VOTEU.ANY UP0, P0 ;  /* 0x0000000000ff7886 */ /* 0x000fe20000000100 */
[----:B------:R-:W-:-:S04]  /*04f0*/  @!UP1 USEL UR4, URZ, 0xffffffff, UP0 ;  /* 0xffffffffff049887 */ /* 0x000fc80008000000 */
[----:B------:R-:W-:-:S04]  /*0500*/  ULOP3.LUT UR4, UR4, 0x1, URZ, 0xc0, !UPT ;  /* 0x0000000104047892 */ /* 0x000fc8000f8ec0ff */
[----:B------:R-:W-:-:S11]  /*0510*/  UISETP.NE.U32.AND UP3, UPT, UR4, 0x1, UPT ;  /* 0x000000010400788c */ /* 0x000fd6000bf65070 */
.L_x_8:
[----:B------:R-:W3:Y:S02]  /*0520*/  SHFL.IDX PT, R0, R80, RZ, 0x1f ;  /* 0x00001fff50007589 */ /* 0x000ee400000e0000 */
[----:B---3--:R-:W-:-:S13]  /*0530*/  ISETP.NE.AND P0, PT, R0, RZ, PT ;  /* 0x000000ff0000720c */ /* 0x008fda0003f05270 */
[----:B------:R-:W-:Y:S05]  /*0540*/  @P0 BRA `(.L_x_9) ;  /* 0x0000000000380947 */ /* 0x000fea0003800000 */
[----:B------:R-:W3:Y:S01]  /*0550*/  S2UR UR4, SR_CgaCtaId ;  /* 0x00000000000479c3 */ /* 0x000ee20000008800 */
[----:B------:R-:W-:Y:S01]  /*0560*/  UMOV UR5, 0x400 ;  /* 0x0000040000057882 */ /* 0x000fe20000000000 */
[----:B------:R-:W-:Y:S01]  /*0570*/  UMOV UR6, 0x1 ;  /* 0x0000000100067882 */ /* 0x000fe20000000000 */
[----:B------:R-:W-:Y:S01]  /*0580*/  ELECT P0, URZ, PT ;  /* 0x0000000000ff782f */ /* 0x000fe20003800000 */
[----:B------:R-:W-:-:S04]  /*0590*/  UIADD3 UR6, UPT, UPT, -UR6, 0x100000, URZ ;  /* 0x0010000006067890 */ /* 0x000fc8000fffe1ff */
[----:B------:R-:W-:Y:S02]  /*05a0*/  USHF.L.U32 UR7, UR6, 0xb, URZ ;  /* 0x0000000b06077899 */ /* 0x000fe400080006ff */
[----:B------:R-:W-:Y:S02]  /*05b0*/  USHF.L.U32 UR6, UR6, 0x1, URZ ;  /* 0x0000000106067899 */ /* 0x000fe400080006ff */
[----:B---3--:R-:W-:Y:S01]  /*05c0*/  ULEA UR4, UR4, UR5, 0x18 ;  /* 0x0000000504047291 */ /* 0x008fe2000f8ec0ff */
[----:B------:R-:W3:Y:S11]  /*05d0*/  FENCE.VIEW.ASYNC.S ;  /* 0x00000000000073c6 */ /* 0x000ef60000000000 */
[----:B---3--:R3:W4:Y:S01]  /*05e0*/  SYNCS.EXCH.64 URZ, [UR4], UR6 ;  /* 0x0000000604ff75b2 */ /* 0x0087220008000100 */
[----:B------:R3:W1:Y:S01]  /*05f0*/  SYNCS.EXCH.64 URZ, [UR4+0x10], UR6 ;  /* 0x0000100604ff75b2 */ /* 0x0006620008000100 */
[----:B------:R3:W1:Y:S01]  /*0600*/  SYNCS.EXCH.64 URZ, [UR4+0x8], UR6 ;  /* 0x0000080604ff75b2 */ /* 0x0006620008000100 */
[----:B------:R3:W1:Y:S01]  /*0610*/  SYNCS.EXCH.64 URZ, [UR4+0x18], UR6 ;  /* 0x0000180604ff75b2 */ /* 0x0006620008000100 */
[----:B------:R-:W-:Y:S01]  /*0620*/  NOP ;  /* 0x0000000000007918 */ /* 0x000fe20000000000 */
.L_x_9:
[----:B------:R-:W2:Y:S01]  /*0630*/  SHFL.IDX PT, R0, R80, RZ, 0x1f ;  /* 0x00001fff50007589 */ /* 0x000ea200000e0000 */
[----:B------:R-:W-:Y:S01]  /*0640*/  NOP ;  /* 0x0000000000007918 */ /* 0x000fe20000000000 */
[----:B--2---:R-:W-:-:S13]  /*0650*/  ISETP.NE.AND P0, PT, R0, 0x1, PT ;  /* 0x000000010000780c */ /* 0x004fda0003f05270 */
[----:B------:R-:W-:Y:S05]  /*0660*/  @P0 BRA `(.L_x_10) ;  /* 0x0000000000500947 */ /* 0x000fea0003800000 */
[----:B---3--:R-:W2:Y:S01]  /*0670*/  S2UR UR4, SR_CgaCtaId ;  /* 0x00000000000479c3 */ /* 0x008ea20000008800 */
[----:B------:R-:W-:Y:S01]  /*0680*/  UMOV UR5, 0x400 ;  /* 0x0000040000057882 */ /* 0x000fe20000000000 */
[----:B------:R-:W-:Y:S01]  /*0690*/  UMOV UR8, 0x20 ;  /* 0x0000002000087882 */ /* 0x000fe20000000000 */
[----:B------:R-:W-:Y:S01]  /*06a0*/  UMOV UR6, 0x80 ;  /* 0x0000008000067882 */ /* 0x000fe20000000000 */
[----:B------:R-:W-:-:S04]  /*06b0*/  UIADD3 UR8, UPT, UPT, -UR8, 0x100000, URZ ;  /* 0x0010000008087890 */ /* 0x000fc8000fffe1ff */
[----:B------:R-:W-:Y:S02]  /*06c0*/  USHF.L.U32 UR9, UR8, 0xb, URZ ;  /* 0x0000000b08097899 */ /* 0x000fe400080006ff */
[----:B------:R-:W-:Y:S02]  /*06d0*/  USHF.L.U32 UR8, UR8, 0x1, URZ ;  /* 0x0000000108087899 */ /* 0x000fe400080006ff */
[----:B------:R-:W-:-:S04]  /*06e0*/  UIADD3 UR6, UPT, UPT, -UR6, 0x100000, URZ ;  /* 0x0010000006067890 */ /* 0x000fc8000fffe1ff */
[----:B------:R-:W-:Y:S02]  /*06f0*/  USHF.L.U32 UR7, UR6, 0xb, URZ ;  /* 0x0000000b06077899 */ /* 0x000fe400080006ff */
[----:B------:R-:W-:Y:S01]  /*0700*/  USHF.L.U32 UR6, UR6, 0x1, URZ ;  /* 0x0000000106067899 */ /* 0x000fe200080006ff */
[----:B------:R-:W-:Y:S01]  /*0710*/  ELECT P0, URZ, PT ;  /* 0x0000000000ff782f */ /* 0x000fe20003800000 */
[----:B--2---:R-:W-:Y:S01]  /*0720*/  ULEA UR4, UR4, UR5, 0x18 ;  /* 0x0000000504047291 */ /* 0x004fe2000f8ec0ff */
[----:B------:R-:W2:Y:S11]  /*0730*/  FENCE.VIEW.ASYNC.S ;  /* 0x00000000000073c6 */ /* 0x000eb60000000000 */
[----:B--2---:R2:W3:Y:S01]  /*0740*/  SYNCS.EXCH.64 URZ, [UR4+0x20], UR8 ;  /* 0x0000200804ff75b2 */ /* 0x0044e20008000100 */
[----:B------:R2:W1:Y:S01]  /*0750*/  SYNCS.EXCH.64 URZ, [UR4+0x38], UR6 ;  /* 0x0000380604ff75b2 */ /* 0x0004620008000100 */
[----:B------:R2:W1:Y:S01]  /*0760*/  SYNCS.EXCH.64 URZ, [UR4+0x28], UR8 ;  /* 0x0000280804ff75b2 */ /* 0x0004620008000100 */
[----:B------:R2:W1:Y:S01]  /*0770*/  SYNCS.EXCH.64 URZ, [UR4+0x40], UR6 ;  /* 0x0000400604ff75b2 */ /* 0x0004620008000100 */
[----:B------:R2:W1:Y:S01]  /*0780*/  SYNCS.EXCH.64 URZ, [UR4+0x30], UR8 ;  /* 0x0000300804ff75b2 */ /* 0x0004620008000100 */
[----:B------:R2:W1:Y:S01]  /*0790*/  SYNCS.EXCH.64 URZ, [UR4+0x48], UR6 ;  /* 0x0000480604ff75b2 */ /* 0x0004620008000100 */
[----:B------:R-:W-:Y:S01]  /*07a0*/  NOP ;  /* 0x0000000000007918 */ /* 0x000fe20000000000 */
.L_x_10:
[----:B------:R-:W4:Y:S01]  /*07b0*/  SHFL.IDX PT, R0, R80, RZ, 0x1f ;  /* 0x00001fff50007589 */ /* 0x000f2200000e0000 */
[----:B------:R-:W-:Y:S01]  /*07c0*/  NOP ;  /* 0x0000000000007918 */ /* 0x000fe20000000000 */
[----:B----4-:R-:W-:-:S13]  /*07d0*/  ISETP.NE.AND P0, PT, R0, 0x3, PT ;  /* 0x000000030000780c */ /* 0x010fda0003f05270 */
[----:B------:R-:W-:Y:S05]  /*07e0*/  @P0 BRA `(.L_x_11) ;  /* 0x0000000000300947 */ /* 0x000fea0003800000 */
[----:B--23--:R-:W2:Y:S01]  /*07f0*/  S2UR UR4, SR_CgaCtaId ;  /* 0x00000000000479c3 */ /* 0x00cea20000008800 */
[----:B------:R-:W-:Y:S01]  /*0800*/  UMOV UR6, 0x400 ;  /* 0x0000040000067882 */ /* 0x000fe20000000000 */
[----:B------:R-:W-:Y:S01]  /*0810*/  UMOV UR5, 0x20 ;  /* 0x0000002000057882 */ /* 0x000fe20000000000 */
[----:B------:R-:W-:Y:S01]  /*0820*/  ELECT P0, URZ, PT ;  /* 0x0000000000ff782f */ /* 0x000fe20003800000 */
[----:B--2---:R-:W-:Y:S02]  /*0830*/  ULEA UR6, UR4, UR6, 0x18 ;  /* 0x0000000604067291 */ /* 0x004fe4000f8ec0ff */
[----:B------:R-:W-:-:S04]  /*0840*/  UIADD3 UR4, UPT, UPT, -UR5, 0x100000, URZ ;  /* 0x0010000005047890 */ /* 0x000fc8000fffe1ff */
[----:B------:R-:W-:Y:S02]  /*0850*/  USHF.L.U32 UR5, UR4, 0xb, URZ ;  /* 0x0000000b04057899 */ /* 0x000fe400080006ff */
[----:B------:R-:W-:Y:S01]  /*0860*/  USHF.L.U32 UR4, UR4, 0x1, URZ ;  /* 0x0000000104047899 */ /* 0x000fe200080006ff */
[----:B------:R-:W2:Y:S11]  /*0870*/  FENCE.VIEW.ASYNC.S ;  /* 0x00000000000073c6 */ /* 0x000eb60000000000 */
[----:B--2---:R4:W2:Y:S01]  /*0880*/  SYNCS.EXCH.64 URZ, [UR6+0x50], UR4 ;  /* 0x0000500406ff75b2 */ /* 0x0048a20008000100 */
[----:B------:R4:W3:Y:S02]  /*0890*/  SYNCS.EXCH.64 URZ, [UR6+0x58], UR4 ;  /* 0x0000580406ff75b2 */ /* 0x0008e40008000100 */
[----:B----4-:R-:W-:Y:S01]  /*08a0*/  NOP ;  /* 0x0000000000007918 */ /* 0x010fe20000000000 */
.L_x_11:
[----:B------:R-:W4:Y:S01]  /*08b0*/  SHFL.IDX PT, R0, R80, RZ, 0x1f ;  /* 0x00001fff50007589 */ /* 0x000f2200000e0000 */
[----:B------:R-:W-:Y:S01]  /*08c0*/  NOP ;  /* 0x0000000000007918 */ /* 0x000fe20000000000 */
[----:B----4-:R-:W-:-:S13]  /*08d0*/  ISETP.NE.AND P0, PT, R0, 0x4, PT ;  /* 0x000000040000780c */ /* 0x010fda0003f05270 */
[----:B------:R-:W-:Y:S05]  /*08e0*/  @P0 BRA `(.L_x_12) ;  /* 0x00000000004c0947 */ /* 0x000fea0003800000 */
[----:B--23--:R-:W2:Y:S01]  /*08f0*/  S2UR UR6, SR_CgaCtaId ;  /* 0x00000000000679c3 */ /* 0x00cea20000008800 */
[----:B------:R-:W-:Y:S01]  /*0900*/  UMOV UR4, 0x100 ;  /* 0x0000010000047882 */ /* 0x000fe20000000000 */
[----:B------:R-:W-:Y:S01]  /*0910*/  UMOV UR5, 0x400 ;  /* 0x0000040000057882 */ /* 0x000fe20000000000 */
[----:B------:R-:W-:Y:S01]  /*0920*/  USEL UR4, UR4, 0xe0, UP3 ;  /* 0x000000e004047887 */ /* 0x000fe20009800000 */
[----:B------:R-:W-:Y:S01]  /*0930*/  UMOV UR8, 0x1 ;  /* 0x0000000100087882 */ /* 0x000fe20000000000 */
[----:B------:R-:W-:Y:S01]  /*0940*/  ELECT P0, URZ, PT ;  /* 0x0000000000ff782f */ /* 0x000fe20003800000 */
[----:B------:R-:W-:-:S04]  /*0950*/  UIADD3 UR8, UPT, UPT, -UR8, 0x100000, URZ ;  /* 0x0010000008087890 */ /* 0x000fc8000fffe1ff */
[----:B------:R-:W-:Y:S02]  /*0960*/  USHF.L.U32 UR9, UR8, 0xb, URZ ;  /* 0x0000000b08097899 */ /* 0x000fe400080006ff */
[----:B------:R-:W-:Y:S02]  /*0970*/  USHF.L.U32 UR8, UR8, 0x1, URZ ;  /* 0x0000000108087899 */ /* 0x000fe400080006ff */
[----:B--2---:R-:W-:Y:S02]  /*0980*/  ULEA UR6, UR6, UR5, 0x18 ;  /* 0x0000000506067291 */ /* 0x004fe4000f8ec0ff */
[----:B------:R-:W-:-:S04]  /*0990*/  UIADD3 UR4, UPT, UPT, -UR4, 0x100000, URZ ;  /* 0x0010000004047890 */ /* 0x000fc8000fffe1ff */
[----:B------:R-:W-:Y:S02]  /*09a0*/  USHF.L.U32 UR5, UR4, 0xb, URZ ;  /* 0x0000000b04057899 */ /* 0x000fe400080006ff */
[----:B------:R-:W-:Y:S01]  /*09b0*/  USHF.L.U32 UR4, UR4, 0x1, URZ ;  /* 0x0000000104047899 */ /* 0x000fe200080006ff */
[----:B------:R-:W2:Y:S03]  /*09c0*/  FENCE.VIEW.ASYNC.S ;  /* 0x00000000000073c6 */ /* 0x000ea60000000000 */
[----:B--2---:R4:W2:Y:S08]  /*09d0*/  SYNCS.EXCH.64 URZ, [UR6+0x60], UR8 ;  /* 0x0000600806ff75b2 */ /* 0x0048b00008000100 */
[----:B------:R4:W3:Y:S01]  /*09e0*/  SYNCS.EXCH.64 URZ, [UR6+0x70], UR4 ;  /* 0x0000700406ff75b2 */ /* 0x0008e20008000100 */
[----:B------:R4:W1:Y:S01]  /*09f0*/  SYNCS.EXCH.64 URZ, [UR6+0x68], UR8 ;  /* 0x0000680806ff75b2 */ /* 0x0008620008000100 */
[----:B------:R4:W1:Y:S02]  /*0a00*/  SYNCS.EXCH.64 URZ, [UR6+0x78], UR4 ;  /* 0x0000780406ff75b2 */ /* 0x0008640008000100 */
[----:B----4-:R-:W-:Y:S01]  /*0a10*/  NOP ;  /* 0x0000000000007918 */ /* 0x010fe20000000000 */
.L_x_12:
[----:B------:R-:W4:Y:S01]  /*0a20*/  SHFL.IDX PT, R0, R80, RZ, 0x1f ;  /* 0x00001fff50007589 */ /* 0x000f2200000e0000 */
[----:B------:R-:W-:Y:S01]  /*0a30*/  NOP ;  /* 0x0000000000007918 */ /* 0x000fe20000000000 */
[----:B----4-:R-:W-:-:S13]  /*0a40*/  ISETP.NE.AND P0, PT, R0, 0x5, PT ;  /* 0x000000050000780c */ /* 0x010fda0003f05270 */
[----:B------:R-:W-:Y:S05]  /*0a50*/  @P0 BRA `(.L_x_13) ;  /* 0x0000000000400947 */ /* 0x000fea0003800000 */
[----:B--23--:R-:W2:Y:S01]  /*0a60*/  S2UR UR4, SR_CgaCtaId ;  /* 0x00000000000479c3 */ /* 0x00cea20000008800 */
        /* <DEDUP_REMOVED lines=12> */
[----:B--2---:R4:W2:Y:S01]  /*0b30*/  SYNCS.EXCH.64 URZ, [UR4+0x80], UR8 ;  /* 0x0000800804ff75b2 */ /* 0x0048a20008000100 */
[----:B------:R4:W3:Y:S02]  /*0b40*/  SYNCS.EXCH.64 URZ, [UR4+0x88], UR6 ;  /* 0x0000880604ff75b2 */ /* 0x0008e40008000100 */
[----:B----4-:R-:W-:Y:S01]  /*0b50*/  NOP ;  /* 0x0000000000007918 */ /* 0x010fe20000000000 */
.L_x_13:
[----:B------:R-:W4:Y:S01]  /*0b60*/  SHFL.IDX PT, R0, R80, RZ, 0x1f ;  /* 0x00001fff50007589 */ /* 0x000f2200000e0000 */
[----:B------:R-:W1:Y:S01]  /*0b70*/  S2UR UR27, SR_CTAID.Y ;  /* 0x00000000001b79c3 */ /* 0x000e620000002600 */
[----:B------:R-:W-:Y:S01]  /*0b80*/  ISETP.NE.OR P1, PT, RZ, UR24, !P2 ;  /* 0x00000018ff007c0c */ /* 0x000fe2000d725670 */
[----:B------:R-:W-:-:S06]  /*0b90*/  NOP ;  /* 0x0000000000007918 */ /* 0x000fcc0000000000 */
[----:B------:R-:W1:Y:S01]  /*0ba0*/  S2UR UR11, SR_CTAID.X ;  /* 0x00000000000b79c3 */ /* 0x000e620000002500 */
[----:B----4-:R-:W-:-:S13]  /*0bb0*/  ISETP.NE.AND P0, PT, R0, 0x3, PT ;  /* 0x000000030000780c */ /* 0x010fda0003f05270 */
[----:B-1----:R-:W-:Y:S05]  /*0bc0*/  @P0 BRA `(.L_x_14) ;  /* 0x0000000000380947 */ /* 0x002fea0003800000 */
[----:B--23--:R-:W1:Y:S01]  /*0bd0*/  S2UR UR4, SR_CgaCtaId ;  /* 0x00000000000479c3 */ /* 0x00ce620000008800 */
[----:B------:R-:W-:Y:S01]  /*0be0*/  UMOV UR5, 0x400 ;  /* 0x0000040000057882 */ /* 0x000fe20000000000 */
[----:B------:R-:W-:Y:S01]  /*0bf0*/  UMOV UR6, 0x20 ;  /* 0x0000002000067882 */ /* 0x000fe20000000000 */
[----:B------:R-:W-:Y:S01]  /*0c00*/  ELECT P0, URZ, PT ;  /* 0x0000000000ff782f */ /* 0x000fe20003800000 */
[----:B------:R-:W-:-:S04]  /*0c10*/  UIADD3 UR6, UPT, UPT, -UR6, 0x100000, URZ ;  /* 0x0010000006067890 */ /* 0x000fc8000fffe1ff */
[----:B------:R-:W-:Y:S02]  /*0c20*/  USHF.L.U32 UR7, UR6, 0xb, URZ ;  /* 0x0000000b06077899 */ /* 0x000fe400080006ff */
[----:B------:R-:W-:Y:S02]  /*0c30*/  USHF.L.U32 UR6, UR6, 0x1, URZ ;  /* 0x0000000106067899 */ /* 0x000fe400080006ff */
[----:B-1----:R-:W-:Y:S01]  /*0c40*/  ULEA UR4, UR4, UR5, 0x18 ;  /* 0x0000000504047291 */ /* 0x002fe2000f8ec0ff */
[----:B------:R-:W1:Y:S11]  /*0c50*/  FENCE.VIEW.ASYNC.S ;  /* 0x00000000000073c6 */ /* 0x000e760000000000 */
[----:B-1----:R1:W4:Y:S01]  /*0c60*/  SYNCS.EXCH.64 URZ, [UR4+0x90], UR6 ;  /* 0x0000900604ff75b2 */ /* 0x0023220008000100 */
[----:B------:R1:W2:Y:S01]  /*0c70*/  SYNCS.EXCH.64 URZ, [UR4+0xa0], UR6 ;  /* 0x0000a00604ff75b2 */ /* 0x0002a20008000100 */
[----:B------:R1:W3:Y:S01]  /*0c80*/  SYNCS.EXCH.64 URZ, [UR4+0x98], UR6 ;  /* 0x0000980604ff75b2 */ /* 0x0002e20008000100 */
[----:B------:R1:W1:Y:S01]  /*0c90*/  SYNCS.EXCH.64 URZ, [UR4+0xa8], UR6 ;  /* 0x0000a80604ff75b2 */ /* 0x0002620008000100 */
[----:B------:R-:W-:Y:S01]  /*0ca0*/  NOP ;  /* 0x0000000000007918 */ /* 0x000fe20000000000 */
.L_x_14:
[----:B------:R-:W-:Y:S01]  /*0cb0*/  VOTEU.ALL UP0, P1 ;  /* 0x0000000000ff7886 */ /* 0x000fe20000800000 */
[----:B------:R-:W-:-:S05]  /*0cc0*/  CS2R.32 R78, SR_CgaSize ;  /* 0x00000000004e7805 */ /* 0x000fca0000008a00 */
[----:B------:R-:W-:-:S05]  /*0cd0*/  IMAD R78, R78, -0xa0, RZ ;  /* 0xffffff604e4e7824 */ /* 0x000fca00078e02ff */
[----:B-123--:R-:W-:-:S14]  /*0ce0*/  R2UR UR4, R78 ;  /* 0x000000004e0472ca */ /* 0x00efdc00000e0000 */
[----:B------:R-:W1:Y:S01]  /*0cf0*/  LDCU UR4, c[0x0][UR4+0x2b4] ;  /* 0x00005680040477ac */ /* 0x000e620008000800 */
[----:B------:R-:W-:Y:S02]  /*0d00*/  I2FP.F32.U32 R2, UR27 ;  /* 0x0000001b00027c45 */ /* 0x000fe40008201000 */
[----:B------:R-:W-:-:S05]  /*0d10*/  CS2R.32 R3, SR_CgaSize ;  /* 0x0000000000037805 */ /* 0x000fca0000008a00 */
[----:B------:R-:W-:-:S06]  /*0d20*/  IMAD R3, R3, -0xa0, RZ ;  /* 0xffffff6003037824 */ /* 0x000fcc00078e02ff */
[----:B------:R-:W2:Y:S01]  /*0d30*/  LDC R3, c[0x0][R3+0x2a0] ;  /* 0x0000a80003037b82 */ /* 0x000ea20000000800 */
[----:B------:R-:W-:Y:S02]  /*0d40*/  I2FP.F32.U32 R4, UR11 ;  /* 0x0000000b00047c45 */ /* 0x000fe40008201000 */
[----:B------:R-:W-:-:S05]  /*0d50*/  CS2R.32 R78, SR_CgaSize ;  /* 0x00000000004e7805 */ /* 0x000fca0000008a00 */
[----:B------:R-:W-:-:S05]  /*0d60*/  IMAD R78, R78, -0xa0, RZ ;  /* 0xffffff604e4e7824 */ /* 0x000fca00078e02ff */
[----:B------:R-:W-:-:S14]  /*0d70*/  R2UR UR5, R78 ;  /* 0x000000004e0572ca */ /* 0x000fdc00000e0000 */
[----:B------:R-:W3:Y:S01]  /*0d80*/  LDCU UR5, c[0x0][UR5+0x2b0] ;  /* 0x00005600050577ac */ /* 0x000ee20008000800 */
[----:B------:R-:W-:Y:S01]  /*0d90*/  NOP ;  /* 0x0000000000007918 */ /* 0x000fe20000000000 */
[----:B------:R-:W-:Y:S01]  /*0da0*/  @!UP0 UMOV UR7, 0x400 ;  /* 0x0000040000078882 */ /* 0x000fe20000000000 */
[----:B------:R-:W4:Y:S01]  /*0db0*/  LDCU UR25, c[0x0][0xd24] ;  /* 0x0001a480ff1977ac */ /* 0x000f220008000800 */
[----:B------:R-:W2:Y:S01]  /*0dc0*/  @!UP0 S2UR UR6, SR_CgaCtaId ;  /* 0x00000000000689c3 */ /* 0x000ea20000008800 */
[----:B-1----:R-:W-:Y:S01]  /*0dd0*/  FMUL R2, R2, UR4 ;  /* 0x0000000402027c20 */ /* 0x002fe20008400000 */
[----:B------:R-:W-:Y:S01]  /*0de0*/  UMOV UR4, 0x80 ;  /* 0x0000008000047882 */ /* 0x000fe20000000000 */
[----:B------:R-:W-:-:S05]  /*0df0*/  CS2R.32 R0, SR_CgaSize ;  /* 0x0000000000007805 */ /* 0x000fca0000008a00 */
[----:B------:R-:W-:-:S06]  /*0e00*/  IMAD R0, R0, -0xa0, RZ ;  /* 0xffffff6000007824 */ /* 0x000fcc00078e02ff */
[----:B------:R-:W1:Y:S01]  /*0e10*/  LDC R0, c[0x0][R0+0x2a4] ;  /* 0x0000a90000007b82 */ /* 0x000e620000000800 */
[----:B---3--:R-:W-:Y:S01]  /*0e20*/  FMUL R4, R4, UR5 ;  /* 0x0000000504047c20 */ /* 0x008fe20008400000 */
[----:B------:R-:W-:-:S04]  /*0e30*/  @!UP0 UIADD3 UR4, UPT, UPT, -UR4, 0x100000, URZ ;  /* 0x0010000004048890 */ /* 0x000fc8000fffe1ff */
[----:B------:R-:W-:Y:S02]  /*0e40*/  @!UP0 USHF.L.U32 UR5, UR4, 0xb, URZ ;  /* 0x0000000b04058899 */ /* 0x000fe400080006ff */
[----:B------:R-:W-:Y:S01]  /*0e50*/  @!UP0 USHF.L.U32 UR4, UR4, 0x1, URZ ;  /* 0x0000000104048899 */ /* 0x000fe200080006ff */
[----:B------:R-:W3:Y:S01]  /*0e60*/  F2I.U32.TRUNC.NTZ R73, R2 ;  /* 0x0000000200497305 */ /* 0x000ee2000020f000 */
[----:B----4-:R-:W-:Y:S01]  /*0e70*/  UISETP.GE.AND UP1, UPT, UR25, 0x1, UPT ;  /* 0x000000011900788c */ /* 0x010fe2000bf26270 */
[----:B------:R-:W4:Y:S06]  /*0e80*/  S2UR UR36, SR_CTAID.Z ;  /* 0x00000000002479c3 */ /* 0x000f2c0000002700 */
[----:B------:R-:W4:Y:S01]  /*0e90*/  F2I.U32.TRUNC.NTZ R78, R4 ;  /* 0x00000004004e7305 */ /* 0x000f22000020f000 */
[----:B--2---:R-:W-:Y:S01]  /*0ea0*/  @!UP0 ULEA UR6, UR6, UR7, 0x18 ;  /* 0x0000000706068291 */ /* 0x004fe2000f8ec0ff */
[----:B------:R-:W-:Y:S01]  /*0eb0*/  VOTEU.ALL UP0, P1 ;  /* 0x0000000000ff7886 */ /* 0x000fe20000800000 */
[----:B---3--:R-:W-:-:S05]  /*0ec0*/  IADD3 R73, PT, PT, -R73, RZ, RZ ;  /* 0x000000ff49497210 */ /* 0x008fca0007ffe1ff */
[----:B-1----:R-:W-:Y:S01]  /*0ed0*/  IMAD R73, R0, R73, UR27 ;  /* 0x0000001b00497e24 */ /* 0x002fe2000f8e0249 */
[----:B------:R-:W1:Y:S04]  /*0ee0*/  FENCE.VIEW.ASYNC.S ;  /* 0x00000000000073c6 */ /* 0x000e680000000000 */
[----:B-1----:R1:W2:Y:S01]  /*0ef0*/  @!UP0 SYNCS.EXCH.64 URZ, [UR6+0xb0], UR4 ;  /* 0x0000b00406ff85b2 */ /* 0x0022a20008000100 */
[----:B----4-:R-:W-:-:S05]  /*0f00*/  IADD3 R78, PT, PT, -R78, RZ, RZ ;  /* 0x000000ff4e4e7210 */ /* 0x010fca0007ffe1ff */
[----:B------:R-:W-:Y:S01]  /*0f10*/  IMAD R78, R3, R78, UR11 ;  /* 0x0000000b034e7e24 */ /* 0x000fe2000f8e024e */
[----:B--2---:R-:W-:Y:S06]  /*0f20*/  BAR.SYNC.DEFER_BLOCKING 0x0 ;  /* 0x0000000000007b1d */ /* 0x004fec0000010000 */
[----:B------:R-:W-:Y:S05]  /*0f30*/  BRA.U !UP1, `(.L_x_15) ;  /* 0x0000000109d47547 */ /* 0x000fea000b800000 */
[----:B------:R-:W2:Y:S01]  /*0f40*/  LDCU.128 UR20, c[0x0][0xd10] ;  /* 0x0001a200ff1477ac */ /* 0x000ea20008000c00 */
[----:B-1----:R-:W1:Y:S01]  /*0f50*/  LDCU UR6, c[0x0][0x370] ;  /* 0x00006e00ff0677ac */ /* 0x002e620008000800 */
[----:B------:R-:W3:Y:S01]  /*0f60*/  LDCU UR5, c[0x0][0x374] ;  /* 0x00006e80ff0577ac */ /* 0x000ee20008000800 */
[----:B------:R-:W4:Y:S01]  /*0f70*/  LDCU UR26, c[0x0][0xd0c] ;  /* 0x0001a180ff1a77ac */ /* 0x000f220008000800 */
[----:B------:R-:W4:Y:S01]  /*0f80*/  LDCU UR4, c[0x0][0xd20] ;  /* 0x0001a400ff0477ac */ /* 0x000f220008000800 */
[----:B------:R-:W4:Y:S01]  /*0f90*/  LDCU.64 UR18, c[0x0][0xd28] ;  /* 0x0001a500ff1277ac */ /* 0x000f220008000a00 */
[----:B--2---:R-:W-:Y:S02]  /*0fa0*/  UISETP.NE.AND UP0, UPT, UR22, 0x1, UPT ;  /* 0x000000011600788c */ /* 0x004fe4000bf05270 */
[----:B---3--:R-:W-:Y:S02]  /*0fb0*/  UIMAD.WIDE.U32 UR8, UR5, UR23, URZ ;  /* 0x00000017050872a5 */ /* 0x008fe4000f8e00ff */
[----:B-1----:R-:W-:-:S02]  /*0fc0*/  UIMAD.WIDE.U32 UR12, UR6, UR20, URZ ;  /* 0x00000014060c72a5 */ /* 0x002fc4000f8e00ff */
[----:B----4-:R-:W-:Y:S02]  /*0fd0*/  UISETP.NE.AND UP1, UPT, UR26, 0x1, UPT ;  /* 0x000000011a00788c */ /* 0x010fe4000bf25270 */
[----:B------:R-:W-:Y:S01]  /*0fe0*/  UISETP.NE.AND UP4, UPT, UR25, 0x1, UPT ;  /* 0x000000011900788c */ /* 0x000fe2000bf85270 */
[----:B------:R-:W-:Y:S02]  /*0ff0*/  UMOV UR8, UR9 ;  /* 0x0000000900087c82 */ /* 0x000fe40008000000 */
[----:B------:R-:W-:Y:S01]  /*1000*/  UMOV UR12, UR13 ;  /* 0x0000000d000c7c82 */ /* 0x000fe20008000000 */
[----:B------:R-:W-:Y:S02]  /*1010*/  @UP0 USHF.R.U32.HI UR5, URZ, UR4, UR8 ;  /* 0x00000004ff050299 */ /* 0x000fe40008011608 */
[----:B------:R-:W-:Y:S02]  /*1020*/  UIMAD.WIDE.U32 UR14, UR27, UR23, URZ ;  /* 0x000000171b0e72a5 */ /* 0x000fe4000f8e00ff */
[----:B------:R-:W-:-:S02]  /*1030*/  UIMAD.WIDE.U32 UR8, UR5, UR18, URZ ;  /* 0x00000012050872a5 */ /* 0x000fc4000f8e00ff */
[----:B------:R-:W-:Y:S02]  /*1040*/  @UP1 USHF.R.U32.HI UR6, URZ, UR21, UR12 ;  /* 0x00000015ff061299 */ /* 0x000fe4000801160c */
[----:B------:R-:W-:Y:S02]  /*1050*/  UIMAD.WIDE.U32 UR16, UR11, UR20, URZ ;  /* 0x000000140b1072a5 */ /* 0x000fe4000f8e00ff */
[----:B------:R-:W-:Y:S01]  /*1060*/  UIMAD.WIDE.U32 UR12, UR6, UR18, URZ ;  /* 0x00000012060c72a5 */ /* 0x000fe2000f8e00ff */
[----:B------:R-:W-:Y:S01]  /*1070*/  UMOV UR14, UR15 ;  /* 0x0000000f000e7c82 */ /* 0x000fe20008000000 */
[----:B------:R-:W-:Y:S01]  /*1080*/  UMOV UR8, UR9 ;  /* 0x0000000900087c82 */ /* 0x000fe20008000000 */
[----:B------:R-:W-:Y:S02]  /*1090*/  USHF.R.U32.HI UR14, URZ, UR4, UR14 ;  /* 0x00000004ff0e7299 */ /* 0x000fe4000801160e */
[----:B------:R-:W-:Y:S01]  /*10a0*/  @UP4 USHF.R.U32.HI UR5, URZ, UR19, UR8 ;  /* 0x00000013ff054299 */ /* 0x000fe20008011608 */
[----:B------:R-:W-:Y:S01]  /*10b0*/  UMOV UR16, UR17 ;  /* 0x0000001100107c82 */ /* 0x000fe20008000000 */
[----:B------:R-:W-:Y:S01]  /*10c0*/  UMOV UR12, UR13 ;  /* 0x0000000d000c7c82 */ /* 0x000fe20008000000 */
[----:B------:R-:W-:-:S02]  /*10d0*/  USHF.R.U32.HI UR16, URZ, UR21, UR16 ;  /* 0x00000015ff107299 */ /* 0x000fc40008011610 */
[----:B------:R-:W-:Y:S02]  /*10e0*/  USEL UR4, UR27, UR14, !UP0 ;  /* 0x0000000e1b047287 */ /* 0x000fe4000c000000 */
[----:B------:R-:W-:Y:S02]  /*10f0*/  @UP4 USHF.R.U32.HI UR6, URZ, UR19, UR12 ;  /* 0x00000013ff064299 */ /* 0x000fe4000801160c */
[----:B------:R-:W-:Y:S02]  /*1100*/  UIMAD UR7, UR5, UR25, URZ ;  /* 0x00000019050772a4 */ /* 0x000fe4000f8e02ff */
[----:B------:R-:W-:Y:S02]  /*1110*/  USEL UR5, UR11, UR16, !UP1 ;  /* 0x000000100b057287 */ /* 0x000fe4000c800000 */
[----:B------:R-:W-:Y:S02]  /*1120*/  UIMAD UR10, UR6, UR25, URZ ;  /* 0x00000019060a72a4 */ /* 0x000fe4000f8e02ff */
[----:B------:R-:W-:-:S02]  /*1130*/  UISETP.GE.AND UP0, UPT, UR4, UR7, UPT ;  /* 0x000000070400728c */ /* 0x000fc4000bf06270 */
[----:B------:R-:W-:Y:S02]  /*1140*/  UIMAD.WIDE.U32 UR8, UR4, UR18, URZ ;  /* 0x00000012040872a5 */ /* 0x000fe4000f8e00ff */
[----:B------:R-:W-:Y:S02]  /*1150*/  UISETP.GE.OR UP0, UPT, UR5, UR10, UP0 ;  /* 0x0000000a0500728c */ /* 0x000fe40008706670 */
[----:B------:R-:W-:Y:S02]  /*1160*/  UIMAD.WIDE.U32 UR12, UR5, UR18, URZ ;  /* 0x00000012050c72a5 */ /* 0x000fe4000f8e00ff */
[----:B------:R-:W-:Y:S01]  /*1170*/  UIADD3 UR10, UPT, UPT, -UR5, URZ, URZ ;  /* 0x000000ff050a7290 */ /* 0x000fe2000fffe1ff */
[----:B------:R-:W-:Y:S01]  /*1180*/  UMOV UR8, UR9 ;  /* 0x0000000900087c82 */ /* 0x000fe20008000000 */
[----:B------:R-:W-:Y:S02]  /*1190*/  UIADD3 UR9, UPT, UPT, -UR4, URZ, URZ ;  /* 0x000000ff04097290 */ /* 0x000fe4000fffe1ff */
[----:B------:R-:W-:-:S03]  /*11a0*/  USHF.R.U32.HI UR8, URZ, UR19, UR8 ;  /* 0x00000013ff087299 */ /* 0x000fc60008011608 */
[----:B------:R-:W-:Y:S01]  /*11b0*/  @!UP0 UMOV UR7, UR13 ;  /* 0x0000000d00078c82 */ /* 0x000fe20008000000 */
[----:B------:R-:W-:Y:S02]  /*11c0*/  UIMAD UR27, UR22, UR9, UR27 ;  /* 0x00000009161b72a4 */ /* 0x000fe4000f8e021b */
[----:B------:R-:W-:Y:S02]  /*11d0*/  USEL UR8, UR4, UR8, !UP4 ;  /* 0x0000000804087287 */ /* 0x000fe4000e000000 */
[----:B------:R-:W-:Y:S02]  /*11e0*/  @!UP0 USHF.R.U32.HI UR7, URZ, UR19, UR7 ;  /* 0x00000013ff078299 */ /* 0x000fe40008011607 */
[----:B------:R-:W-:Y:S02]  /*11f0*/  UIADD3 UR9, UPT, UPT, -UR8, URZ, URZ ;  /* 0x000000ff08097290 */ /* 0x000fe4000fffe1ff */
[----:B------:R-:W-:Y:S02]  /*1200*/  @!UP0 USEL UR7, UR5, UR7, !UP4 ;  /* 0x0000000705078287 */ /* 0x000fe4000e000000 */
[----:B------:R-:W-:-:S02]  /*1210*/  UIMAD UR9, UR25, UR9, UR4 ;  /* 0x00000009190972a4 */ /* 0x000fc4000f8e0204 */
[----:B------:R-:W-:Y:S02]  /*1220*/  @!UP0 UIADD3 UR8, UPT, UPT, UR8, -UR7, URZ ;  /* 0x8000000708088290 */ /* 0x000fe4000fffe0ff */
[----:B------:R-:W-:Y:S02]  /*1230*/  @!UP0 UIMAD UR6, UR9, UR6, UR7 ;  /* 0x00000006090682a4 */ /* 0x000fe4000f8e0207 */
[----:B------:R-:W-:Y:S02]  /*1240*/  @!UP0 UIMAD UR4, UR8, UR25, UR5 ;  /* 0x00000019080482a4 */ /* 0x000fe4000f8e0205 */
[----:B------:R-:W-:Y:S02]  /*1250*/  UIMAD UR11, UR26, UR10, UR11 ;  /* 0x0000000a1a0b72a4 */ /* 0x000fe4000f8e020b */
[----:B------:R-:W-:Y:S01]  /*1260*/  UIMAD UR27, UR4, UR22, UR27 ;  /* 0x00000016041b72a4 */ /* 0x000fe2000f8e021b */
[----:B------:R-:W-:Y:S02]  /*1270*/  @!UP0 UMOV UR5, UR6 ;  /* 0x0000000600058c82 */ /* 0x000fe40008000000 */
[----:B------:R-:W-:-:S12]  /*1280*/  UIMAD UR11, UR5, UR26, UR11 ;  /* 0x0000001a050b72a4 */ /* 0x000fd8000f8e020b */
.L_x_15:
[----:B-1----:R-:W1:Y:S02]  /*1290*/  LDCU UR4, c[0x0][0xd30] ;  /* 0x0001a600ff0477ac */ /* 0x002e640008000800 */
[----:B-1----:R-:W-:-:S09]  /*12a0*/  UISETP.NE.AND UP0, UPT, UR4, 0x1, UPT ;  /* 0x000000010400788c */ /* 0x002fd2000bf05270 */
[----:B------:R-:W-:Y:S05]  /*12b0*/  BRA.U UP0, `(.L_x_16) ;  /* 0x0000000100447547 */ /* 0x000fea000b800000 */
[----:B------:R-:W1:Y:S01]  /*12c0*/  LDCU.128 UR12, c[0x0][0xd10] ;  /* 0x0001a200ff0c77ac */ /* 0x000e620008000c00 */
[----:B------:R-:W2:Y:S01]  /*12d0*/  LDCU UR8, c[0x0][0xd0c] ;  /* 0x0001a180ff0877ac */ /* 0x000ea20008000800 */
[----:B------:R-:W3:Y:S01]  /*12e0*/  LDCU UR9, c[0x0][0xd20] ;  /* 0x0001a400ff0977ac */ /* 0x000ee20008000800 */
[----:B-1----:R-:W-:Y:S02]  /*12f0*/  UIMAD.WIDE.U32 UR6, UR11, UR12, URZ ;  /* 0x0000000c0b0672a5 */ /* 0x002fe4000f8e00ff */
[----:B------:R-:W-:Y:S02]  /*1300*/  UIMAD.WIDE.U32 UR4, UR27, UR15, URZ ;  /* 0x0000000f1b0472a5 */ /* 0x000fe4000f8e00ff */
[----:B--2---:R-:W-:Y:S02]  /*1310*/  UISETP.NE.AND UP1, UPT, UR8, 0x1, UPT ;  /* 0x000000010800788c */ /* 0x004fe4000bf25270 */
[----:B------:R-:W-:Y:S01]  /*1320*/  UISETP.NE.AND UP0, UPT, UR14, 0x1, UPT ;  /* 0x000000010e00788c */ /* 0x000fe2000bf05270 */
[----:B------:R-:W-:-:S02]  /*1330*/  UMOV UR6, UR7 ;  /* 0x0000000700067c82 */ /* 0x000fc40008000000 */
[----:B------:R-:W-:Y:S01]  /*1340*/  UMOV UR4, UR5 ;  /* 0x0000000500047c82 */ /* 0x000fe20008000000 */
[----:B------:R-:W-:Y:S02]  /*1350*/  USHF.R.U32.HI UR6, URZ, UR13, UR6 ;  /* 0x0000000dff067299 */ /* 0x000fe40008011606 */
[----:B---3--:R-:W-:Y:S02]  /*1360*/  USHF.R.U32.HI UR4, URZ, UR9, UR4 ;  /* 0x00000009ff047299 */ /* 0x008fe40008011604 */
[----:B------:R-:W-:Y:S02]  /*1370*/  USEL UR5, UR11, UR6, !UP1 ;  /* 0x000000060b057287 */ /* 0x000fe4000c800000 */
[----:B------:R-:W-:-:S04]  /*1380*/  USEL UR4, UR27, UR4, !UP0 ;  /* 0x000000041b047287 */ /* 0x000fc8000c000000 */
[----:B------:R-:W-:Y:S02]  /*1390*/  UIADD3 UR6, UPT, UPT, UR5, -UR4, URZ ;  /* 0x8000000405067290 */ /* 0x000fe4000fffe0ff */
[----:B------:R-:W-:Y:S02]  /*13a0*/  UIADD3 UR4, UPT, UPT, -UR5, UR4, URZ ;  /* 0x0000000405047290 */ /* 0x000fe4000fffe1ff */
[----:B------:R-:W-:Y:S02]  /*13b0*/  UIMAD UR27, UR6, UR14, UR27 ;  /* 0x0000000e061b72a4 */ /* 0x000fe4000f8e021b */
[----:B------:R-:W-:-:S12]  /*13c0*/  UIMAD UR11, UR4, UR8, UR11 ;  /* 0x00000008040b72a4 */ /* 0x000fd8000f8e020b */
.L_x_16:
[----:B------:R-:W1:Y:S01]  /*13d0*/  LDCU UR5, c[0x0][0x38c] ;  /* 0x00007180ff0577ac */ /* 0x000e620008000800 */
[----:B------:R-:W2:Y:S01]  /*13e0*/  S2UR UR46, SR_CgaCtaId ;  /* 0x00000000002e79c3 */ /* 0x000ea20000008800 */
[----:B------:R-:W-:Y:S01]  /*13f0*/  LOP3.LUT R0, R93, 0x1f, RZ, 0xc0, !PT ;  /* 0x0000001f5d007812 */ /* 0x000fe200078ec0ff */
[----:B------:R-:W-:Y:S01]  /*1400*/  UISETP.NE.AND UP0, UPT, UR24, 0x2, UPT ;  /* 0x000000021800788c */ /* 0x000fe2000bf05270 */
[----:B------:R-:W3:Y:S01]  /*1410*/  LDCU UR44, c[0x0][0xd24] ;  /* 0x0001a480ff2c77ac */ /* 0x000ee20008000800 */
[----:B-1----:R-:W-:-:S04]  /*1420*/  UIADD3 UR5, UPT, UPT, UR5, 0x7f, URZ ;  /* 0x0000007f05057890 */ /* 0x002fc8000fffe0ff */
[----:B------:R-:W-:-:S04]  /*1430*/  USHF.R.S32.HI UR4, URZ, 0x1f, UR5 ;  /* 0x0000001fff047899 */ /* 0x000fc80008011405 */
[----:B------:R-:W-:-:S04]  /*1440*/  ULEA.HI UR4, UR4, UR5, URZ, 0x7 ;  /* 0x0000000504047291 */ /* 0x000fc8000f8f38ff */
[----:B------:R-:W-:Y:S01]  /*1450*/  USHF.R.S32.HI UR43, URZ, 0x7, UR4 ;  /* 0x00000007ff2b7899 */ /* 0x000fe20008011404 */
[----:B------:R-:W-:Y:S06]  /*1460*/  BAR.SYNC.DEFER_BLOCKING 0x0 ;  /* 0x0000000000007b1d */ /* 0x000fec0000010000 */
[----:B--23--:R-:W-:Y:S05]  /*1470*/  BRA.U UP0, `(.L_x_17) ;  /* 0x0000000d007c7547 */ /* 0x00cfea000b800000 */
[----:B------:R-:W1:Y:S01]  /*1480*/  S2UR UR51, SR_CgaCtaId ;  /* 0x00000000003379c3 */ /* 0x000e620000008800 */
[----:B------:R-:W-:Y:S01]  /*1490*/  R2UR UR50, R78 ;  /* 0x000000004e3272ca */ /* 0x000fe200000e0000 */
[----:B------:R-:W-:Y:S01]  /*14a0*/  UISETP.LT.AND UP0, UPT, UR43, 0x1, UPT ;  /* 0x000000012b00788c */ /* 0x000fe2000bf01270 */
[----:B------:R-:W-:Y:S01]  /*14b0*/  R2UR UR47, R73 ;  /* 0x00000000492f72ca */ /* 0x000fe200000e0000 */
[----:B------:R-:W-:Y:S01]  /*14c0*/  IMAD.MOV.U32 R12, RZ, RZ, 0x1 ;  /* 0x00000001ff0c7424 */ /* 0x000fe200078e00ff */
[----:B------:R-:W-:Y:S02]  /*14d0*/  PLOP3.LUT P1, PT, PT, PT, UP3, 0x80, 0x8 ;  /* 0x000000000008781c */ /* 0x000fe40003f2f038 */
[----:B------:R-:W-:Y:S01]  /*14e0*/  CS2R R10, SRZ ;  /* 0x00000000000a7805 */ /* 0x000fe2000001ff00 */
[----:B------:R-:W-:Y:S01]  /*14f0*/  IMAD.MOV.U32 R9, RZ, RZ, RZ ;  /* 0x000000ffff097224 */ /* 0x000fe200078e00ff */
[----:B------:R-:W2:Y:S01]  /*1500*/  LDCU UR45, c[0x0][0x370] ;  /* 0x00006e00ff2d77ac */ /* 0x000ea20008000800 */
[----:B------:R-:W-:Y:S01]  /*1510*/  PLOP3.LUT P1, PT, P1, PT, PT, 0x8, 0x80 ;  /* 0x000000000080781c */ /* 0x000fe20000f2e170 */
[----:B------:R-:W-:Y:S01]  /*1520*/  IMAD.MOV.U32 R8, RZ, RZ, 0x1 ;  /* 0x00000001ff087424 */ /* 0x000fe200078e00ff */
[----:B------:R-:W-:Y:S01]  /*1530*/  USEL UR21, UR43, 0x1, !UP0 ;  /* 0x000000012b157887 */ /* 0x000fe2000c000000 */
[----:B------:R-:W3:Y:S01]  /*1540*/  LDCU.64 UR48, c[0x0][0x348] ;  /* 0x00006900ff3077ac */ /* 0x000ee20008000a00 */
[----:B------:R-:W4:Y:S01]  /*1550*/  LDCU UR42, c[0x0][0x374] ;  /* 0x00006e80ff2a77ac */ /* 0x000f220008000800 */
[----:B------:R-:W-:-:S02]  /*1560*/  UISETP.GE.AND UP4, UPT, UR44, 0x1, UPT ;  /* 0x000000012c00788c */ /* 0x000fc4000bf86270 */
[----:B------:R-:W-:Y:S01]  /*1570*/  UISETP.NE.AND UP3, UPT, UR44, 0x1, UPT ;  /* 0x000000012c00788c */ /* 0x000fe2000bf65270 */
[----:B------:R-:W-:Y:S01]  /*1580*/  UMOV UR14, URZ ;  /* 0x000000ff000e7c82 */ /* 0x000fe20008000000 */
[----:B------:R-:W-:-:S09]  /*1590*/  UMOV UR43, 0x400 ;  /* 0x00000400002b7882 */ /* 0x000fd20000000000 */
.L_x_27:
[----:B------:R-:W-:-:S03]  /*15a0*/  UISETP.NE.AND UP0, UPT, UR46, URZ, UPT ;  /* 0x000000ff2e00728c */ /* 0x000fc6000bf05270 */
[----:B-1----:R-:W-:Y:S02]  /*15b0*/  UMOV UR46, UR51 ;  /* 0x00000033002e7c82 */ /* 0x002fe40008000000 */
[----:B------:R-:W-:-:S04]  /*15c0*/  ULEA UR6, UR46, UR43, 0x18 ;  /* 0x0000002b2e067291 */ /* 0x000fc8000f8ec0ff */
[----:B------:R-:W-:Y:S08]  /*15d0*/  BRA.U UP0, `(.L_x_18) ;  /* 0x0000000100347547 */ /* 0x000ff0000b800000 */
[----:B------:R-:W1:Y:S01]  /*15e0*/  S2R R0, SR_CgaCtaId ;  /* 0x0000000000007919 */ /* 0x000e620000008800 */
[----:B------:R-:W-:Y:S02]  /*15f0*/  MOV R3, 0x400 ;  /* 0x0000040000037802 */ /* 0x000fe40000000f00 */
[----:B------:R-:W-:Y:S02]  /*1600*/  SHF.L.U32 R2, R8, 0x1f, RZ ;  /* 0x0000001f08027819 */ /* 0x000fe400000006ff */
[----:B-1----:R-:W-:-:S05]  /*1610*/  LEA R0, R0, R3, 0x18 ;  /* 0x0000000300007211 */ /* 0x002fca00078ec0ff */
[----:B------:R-:W-:-:S04]  /*1620*/  IMAD R3, R9, 0x8, R0 ;  /* 0x0000000809037824 */ /* 0x000fc800078e0200 */
[----:B------:R-:W1:Y:S02]  /*1630*/  SYNCS.PHASECHK.TRANS64.TRYWAIT P0, [R3+URZ+0xa0], R2 ;  /* 0x0000a002030075a7 */ /* 0x000e6400080011ff */
[----:B-1----:R-:W-:Y:S05]  /*1640*/  @!P0 BRA `(.L_x_19) ;  /* 0x000000d800008947 */ /* 0x002fea0003800000 */
.L_x_169:
[----:B------:R-:W-:Y:S01]  /*1650*/  VIADD R9, R9, 0x1 ;  /* 0x0000000109097836 */ /* 0x000fe20000000000 */
[----:B------:R1:W-:Y:S04]  /*1660*/  SYNCS.ARRIVE.TRANS64.A1T0 RZ, [R3+URZ+0x90], RZ ;  /* 0x000090ff03ff79a7 */ /* 0x0003e800081000ff */
[----:B------:R-:W-:-:S04]  /*1670*/  ISETP.NE.AND P0, PT, R9, 0x2, PT ;  /* 0x000000020900780c */ /* 0x000fc80003f05270 */
[----:B------:R-:W-:Y:S02]  /*1680*/  SEL R9, R9, RZ, P0 ;  /* 0x000000ff09097207 */ /* 0x000fe40000000000 */
[----:B-1----:R-:W-:-:S04]  /*1690*/  SEL R3, RZ, 0x1, P0 ;  /* 0x00000001ff037807 */ /* 0x002fc80000000000 */
[----:B------:R-:W-:-:S07]  /*16a0*/  LOP3.LUT R8, R8, R3, RZ, 0x3c, !PT ;  /* 0x0000000308087212 */ /* 0x000fce00078e3cff */
.L_x_18:
[----:B------:R-:W-:Y:S01]  /*16b0*/  ULEA UR4, UR14, UR6, 0x3 ;  /* 0x000000060e047291 */ /* 0x000fe2000f8e18ff */
[----:B------:R-:W-:-:S08]  /*16c0*/  SHF.L.U32 R0, R12, 0x1f, RZ ;  /* 0x0000001f0c007819 */ /* 0x000fd000000006ff */
[----:B------:R1:W1:Y:S02]  /*16d0*/  SYNCS.PHASECHK.TRANS64.TRYWAIT P0, [UR4+0x10], R0 ;  /* 0x00001000ff0075a7 */ /* 0x0002640008001104 */
[----:B------:R-:W2:Y:S02]  /*16e0*/  LDCU UR4, c[0x0][0x38c] ;  /* 0x00007180ff0477ac */ /* 0x000ea40008000800 */
[----:B--2---:R-:W-:-:S09]  /*16f0*/  UISETP.GE.AND UP0, UPT, UR4, 0x1, UPT ;  /* 0x000000010400788c */ /* 0x004fd2000bf06270 */
[----:B------:R-:W-:Y:S05]  /*1700*/  BRA.U !UP0, `(.L_x_20) ;  /* 0x0000000108d47547 */ /* 0x000fea000b800000 */
[----:B---3--:R-:W-:Y:S01]  /*1710*/  UIADD3 UR38, UP2, UPT, UR48, 0x80, URZ ;  /* 0x0000008030267890 */ /* 0x008fe2000ff5e0ff */
[----:B------:R-:W-:Y:S01]  /*1720*/  @P2 MOV R2, 0x14800 ;  /* 0x0001480000022802 */ /* 0x000fe20000000f00 */
[----:B------:R-:W-:Y:S02]  /*1730*/  UIADD3 UR22, UP1, UPT, UR48, 0x280, URZ ;  /* 0x0000028030167890 */ /* 0x000fe4000ff3e0ff */
[----:B------:R-:W-:Y:S02]  /*1740*/  UIADD3 UR30, UP0, UPT, UR48, 0x180, URZ ;  /* 0x00000180301e7890 */ /* 0x000fe4000ff1e0ff */
[----:B------:R-:W-:Y:S02]  /*1750*/  USHF.L.U32 UR27, UR27, 0x8, URZ ;  /* 0x000000081b1b7899 */ /* 0x000fe400080006ff */
[----:B------:R-:W-:Y:S02]  /*1760*/  USHF.L.U32 UR35, UR11, 0x7, URZ ;  /* 0x000000070b237899 */ /* 0x000fe400080006ff */
[----:B------:R-:W-:-:S02]  /*1770*/  UIADD3.X UR39, UPT, UPT, URZ, UR49, URZ, UP2, !UPT ;  /* 0x00000031ff277290 */ /* 0x000fc400097fe4ff */
[----:B------:R-:W-:Y:S02]  /*1780*/  UIADD3.X UR23, UPT, UPT, URZ, UR49, URZ, UP1, !UPT ;  /* 0x00000031ff177290 */ /* 0x000fe40008ffe4ff */
[----:B------:R-:W-:Y:S01]  /*1790*/  UIADD3.X UR31, UPT, UPT, URZ, UR49, URZ, UP0, !UPT ;  /* 0x00000031ff1f7290 */ /* 0x000fe200087fe4ff */
[----:B------:R-:W-:Y:S01]  /*17a0*/  UMOV UR4, UR14 ;  /* 0x0000000e00047c82 */ /* 0x000fe20008000000 */
[----:B------:R-:W-:Y:S01]  /*17b0*/  UMOV UR12, URZ ;  /* 0x000000ff000c7c82 */ /* 0x000fe20008000000 */
[----:B------:R-:W-:-:S09]  /*17c0*/  UMOV UR10, URZ ;  /* 0x000000ff000a7c82 */ /* 0x000fd20008000000 */
.L_x_23:
[----:B------:R-:W-:Y:S01]  /*17d0*/  ULEA UR33, UR4, UR6, 0x3 ;  /* 0x0000000604217291 */ /* 0x000fe2000f8e18ff */
[----:B-1----:R-:W-:Y:S11]  /*17e0*/  @P0 BRA `(.L_x_21) ;  /* 0x00000000000c0947 */ /* 0x002ff60003800000 */
[----:B------:R-:W-:-:S04]  /*17f0*/  SHF.L.U32 R3, R12, 0x1f, RZ ;  /* 0x0000001f0c037819 */ /* 0x000fc800000006ff */
[----:B------:R-:W1:Y:S02]  /*1800*/  SYNCS.PHASECHK.TRANS64.TRYWAIT P0, [UR33+0x10], R3 ;  /* 0x00001003ff0075a7 */ /* 0x000e640008001121 */
[----:B-1----:R-:W-:Y:S05]  /*1810*/  @!P0 BRA `(.L_x_22) ;  /* 0x000000d400a08947 */ /* 0x002fea0003800000 */
.L_x_21:
[----:B------:R-:W-:Y:S01]  /*1820*/  UIADD3 UR5, UPT, UPT, UR4, 0x1, URZ ;  /* 0x0000000104057890 */ /* 0x000fe2000fffe0ff */
[----:B------:R2:W-:Y:S01]  /*1830*/  @P2 SYNCS.ARRIVE.TRANS64 RZ, [UR33], R2 ;  /* 0x00000002ffff29a7 */ /* 0x0005e20008000021 */
[----:B------:R-:W-:Y:S02]  /*1840*/  ULEA UR32, UR4, UR6, 0xe ;  /* 0x0000000604207291 */ /* 0x000fe4000f8e70ff */
[----:B------:R-:W-:Y:S02]  /*1850*/  UISETP.NE.AND UP0, UPT, UR5, 0x2, UPT ;  /* 0x000000020500788c */ /* 0x000fe4000bf05270 */
[----:B------:R-:W-:Y:S02]  /*1860*/  ULEA UR16, UR4, UR6, 0x10 ;  /* 0x0000000604107291 */ /* 0x000fe4000f8e80ff */
[----:B------:R-:W-:Y:S02]  /*1870*/  USEL UR7, URZ, 0x1, UP0 ;  /* 0x00000001ff077887 */ /* 0x000fe40008000000 */
[----:B------:R-:W-:-:S02]  /*1880*/  USEL UR14, UR5, URZ, UP0 ;  /* 0x000000ff050e7287 */ /* 0x000fc40008000000 */
[----:B------:R-:W-:Y:S02]  /*1890*/  USHF.L.U32 UR26, UR12, 0x7, URZ ;  /* 0x000000070c1a7899 */ /* 0x000fe400080006ff */
[----:B------:R-:W-:Y:S01]  /*18a0*/  ULEA UR5, UR14, UR6, 0x3 ;  /* 0x000000060e057291 */ /* 0x000fe2000f8e18ff */
[----:B------:R-:W-:Y:S01]  /*18b0*/  LOP3.LUT R12, R12, UR7, RZ, 0x3c, !PT ;  /* 0x000000070c0c7c12 */ /* 0x000fe2000f8e3cff */
[----:B------:R-:W-:Y:S02]  /*18c0*/  ULEA UR8, UR4, UR6, 0xb ;  /* 0x0000000604087291 */ /* 0x000fe4000f8e58ff */
[----:B------:R-:W-:Y:S01]  /*18d0*/  USHF.L.U32 UR34, UR12, 0x6, URZ ;  /* 0x000000060c227899 */ /* 0x000fe200080006ff */
[----:B-1----:R-:W-:Y:S01]  /*18e0*/  SHF.L.U32 R0, R12, 0x1f, RZ ;  /* 0x0000001f0c007819 */ /* 0x002fe200000006ff */
[----:B------:R-:W-:Y:S02]  /*18f0*/  UIADD3 UR32, UPT, UPT, UR32, 0xc400, URZ ;  /* 0x0000c40020207890 */ /* 0x000fe4000fffe0ff */
[----:B------:R-:W-:Y:S01]  /*1900*/  UIADD3 UR24, UPT, UPT, UR16, 0x14400, URZ ;  /* 0x0001440010187890 */ /* 0x000fe2000fffe0ff */
[----:B------:R2:W1:Y:S01]  /*1910*/  SYNCS.PHASECHK.TRANS64.TRYWAIT P0, [UR5+0x10], R0 ;  /* 0x00001000ff0075a7 */ /* 0x0004620008001105 */
[----:B------:R-:W-:-:S02]  /*1920*/  UIADD3 UR16, UPT, UPT, UR16, 0x1c400, URZ ;  /* 0x0001c40010107890 */ /* 0x000fc4000fffe0ff */
[----:B------:R-:W-:Y:S02]  /*1930*/  UIADD3 UR18, UPT, UPT, UR26, 0x40, URZ ;  /* 0x000000401a127890 */ /* 0x000fe4000fffe0ff */
[----:B------:R-:W-:Y:S01]  /*1940*/  UIADD3 UR8, UPT, UPT, UR8, 0x34400, URZ ;  /* 0x0003440008087890 */ /* 0x000fe2000fffe0ff */
[----:B------:R-:W-:Y:S01]  /*1950*/  UMOV UR40, 0x0 ;  /* 0x0000000000287882 */ /* 0x000fe20000000000 */
[----:B------:R-:W-:Y:S01]  /*1960*/  UMOV UR41, 0x10000000 ;  /* 0x1000000000297882 */ /* 0x000fe20000000000 */
[----:B------:R-:W-:Y:S01]  /*1970*/  UMOV UR25, UR33 ;  /* 0x0000002100197c82 */ /* 0x000fe20008000000 */
[----:B------:R-:W-:Y:S01]  /*1980*/  UMOV UR28, UR36 ;  /* 0x00000024001c7c82 */ /* 0x000fe20008000000 */
[----:B------:R-:W-:Y:S01]  /*1990*/  UMOV UR17, UR33 ;  /* 0x0000002100117c82 */ /* 0x000fe20008000000 */
[----:B------:R-:W-:Y:S01]  /*19a0*/  UMOV UR19, UR27 ;  /* 0x0000001b00137c82 */ /* 0x000fe20008000000 */
[----:B------:R-:W-:Y:S01]  /*19b0*/  UMOV UR20, UR36 ;  /* 0x0000002400147c82 */ /* 0x000fe20008000000 */
[----:B------:R-:W-:Y:S01]  /*19c0*/  UTMALDG.3D [UR32], [UR38], desc[UR40] ;  /* 0x00002820260075b4 */ /* 0x000fe20008011000 */
[----:B------:R-:W-:Y:S01]  /*19d0*/  UMOV UR13, UR36 ;  /* 0x00000024000d7c82 */ /* 0x000fe20008000000 */
[----:B------:R-:W-:Y:S01]  /*19e0*/  UMOV UR9, UR33 ;  /* 0x0000002100097c82 */ /* 0x000fe20008000000 */
[----:B------:R-:W-:Y:S01]  /*19f0*/  UMOV UR4, UR14 ;  /* 0x0000000e00047c82 */ /* 0x000fe20008000000 */
[----:B------:R-:W-:Y:S01]  /*1a00*/  UTMALDG.3D [UR24], [UR22], desc[UR40] ;  /* 0x00002818160075b4 */ /* 0x000fe20008011000 */
[----:B------:R-:W-:Y:S01]  /*1a10*/  UTMALDG.3D [UR16], [UR22], desc[UR40] ;  /* 0x00002810160075b4 */ /* 0x000fe20008011000 */
[----:B------:R3:W-:Y:S02]  /*1a20*/  UTMALDG.4D [UR8], [UR30], desc[UR40] ;  /* 0x000028081e0075b4 */ /* 0x0007e40008019000 */
[----:B---3--:R-:W-:-:S04]  /*1a30*/  UIADD3 UR12, UPT, UPT, UR12, 0x1, URZ ;  /* 0x000000010c0c7890 */ /* 0x008fc8000fffe0ff */
[----:B------:R-:W-:-:S09]  /*1a40*/  UISETP.NE.AND UP0, UPT, UR12, UR21, UPT ;  /* 0x000000150c00728c */ /* 0x000fd2000bf05270 */
[----:B--2---:R-:W-:Y:S05]  /*1a50*/  BRA.U UP0, `(.L_x_23) ;  /* 0xfffffffd005c7547 */ /* 0x004fea000b83ffff */
.L_x_20:
[----:B------:R-:W-:Y:S01]  /*1a60*/  LEA R3, R11, UR6, 0x3 ;  /* 0x000000060b037c11 */ /* 0x000fe2000f8e18ff */
[----:B------:R-:W-:Y:S01]  /*1a70*/  @!P1 SYNCS.ARRIVE.TRANS64.A1T0 RZ, [UR6+0x58], RZ ;  /* 0x000058ffffff99a7 */ /* 0x000fe20008100006 */
[----:B-1----:R-:W-:Y:S01]  /*1a80*/  SHF.L.U32 R0, R10, 0x1f, RZ ;  /* 0x0000001f0a007819 */ /* 0x002fe200000006ff */
[----:B------:R-:W-:-:S03]  /*1a90*/  NOP ;  /* 0x0000000000007918 */ /* 0x000fc60000000000 */
[----:B------:R-:W1:Y:S01]  /*1aa0*/  SYNCS.PHASECHK.TRANS64.TRYWAIT P0, [R3+URZ+0x60], R0 ;  /* 0x00006000030075a7 */ /* 0x000e6200080011ff */
[----:B------:R-:W-:Y:S01]  /*1ab0*/  LEA R5, R11, UR6, 0x4 ;  /* 0x000000060b057c11 */ /* 0x000fe2000f8e20ff */
[----:B-1----:R-:W-:Y:S06]  /*1ac0*/  @!P0 BRA `(.L_x_24) ;  /* 0x000000d4000c8947 */ /* 0x002fec0003800000 */
.L_x_171:
[----:B------:R-:W2:Y:S01]  /*1ad0*/  LDS.128 R4, [R5+0xc0] ;  /* 0x0000c00005047984 */ /* 0x000ea20000000c00 */
[----:B------:R-:W-:Y:S01]  /*1ae0*/  @!PT LDS RZ, [RZ] ;  /* 0x00000000fffff984 */ /* 0x000fe20000000800 */
[----:B------:R-:W-:Y:S01]  /*1af0*/  @!PT LDS RZ, [RZ] ;  /* 0x00000000fffff984 */ /* 0x000fe20000000800 */
[----:B------:R-:W-:Y:S01]  /*1b00*/  @!PT LDS RZ, [RZ] ;  /* 0x00000000fffff984 */ /* 0x000fe20000000800 */
[----:B------:R-:W-:Y:S01]  /*1b10*/  @!PT LDS RZ, [RZ] ;  /* 0x00000000fffff984 */ /* 0x000fe20000000800 */
[----:B------:R1:W-:Y:S06]  /*1b20*/  MEMBAR.ALL.CTA ;  /* 0x0000000000007992 */ /* 0x0003ec0000008000 */
[----:B-1----:R-:W1:Y:S01]  /*1b30*/  FENCE.VIEW.ASYNC.S ;  /* 0x00000000000073c6 */ /* 0x002e620000000000 */
[----:B--2---:R-:W-:-:S13]  /*1b40*/  LOP3.LUT P0, RZ, R6, 0x1, RZ, 0xc0, !PT ;  /* 0x0000000106ff7812 */ /* 0x004fda000780c0ff */
[----:B-1----:R-:W-:Y:S01]  /*1b50*/  VOTEU.ANY UP1, P0 ;  /* 0x0000000000ff7886 */ /* 0x002fe20000020100 */
[----:B------:R-:W-:-:S13]  /*1b60*/  PLOP3.LUT P0, PT, PT, PT, UP1, 0x80, 0x8 ;  /* 0x000000000008781c */ /* 0x000fda0003f0f018 */
[----:B------:R-:W-:Y:S02]  /*1b70*/  @P0 LOP3.LUT R0, R5, 0xffff, RZ, 0xc0, !PT ;  /* 0x0000ffff05000812 */ /* 0x000fe400078ec0ff */
[----:B------:R-:W-:Y:S02]  /*1b80*/  @P0 MOV R2, R4 ;  /* 0x0000000400020202 */ /* 0x000fe40000000f00 */
[----:B------:R-:W-:Y:S01]  /*1b90*/  @P0 R2UR UR5, R0 ;  /* 0x00000000000502ca */ /* 0x000fe200000e0000 */
[----:B------:R-:W-:Y:S01]  /*1ba0*/  VIADD R0, R3, 0x70 ;  /* 0x0000007003007836 */ /* 0x000fe20000000000 */
[----:B------:R-:W-:Y:S02]  /*1bb0*/  @P0 SHF.R.U32.HI R4, RZ, 0x10, R5 ;  /* 0x00000010ff040819 */ /* 0x000fe40000011605 */
[----:B------:R-:W-:Y:S02]  /*1bc0*/  @P0 R2UR UR7, R2 ;  /* 0x00000000020702ca */ /* 0x000fe400000e0000 */
[----:B------:R-:W-:-:S02]  /*1bd0*/  PRMT R0, RZ, 0x654, R0 ;  /* 0x00000654ff007816 */ /* 0x000fc40000000000 */
[----:B------:R-:W-:Y:S02]  /*1be0*/  @P0 R2UR UR4, R4 ;  /* 0x00000000040402ca */ /* 0x000fe400000e0000 */
[----:B------:R1:W-:Y:S03]  /*1bf0*/  SYNCS.ARRIVE.TRANS64.RED.A1T0 RZ, [R0+URZ], RZ ;  /* 0x000000ff00ff79a7 */ /* 0x0003e600081004ff */
[----:B------:R-:W-:-:S04]  /*1c00*/  @UP1 UMOV UR29, UR5 ;  /* 0x00000005001d1c82 */ /* 0x000fc80008000000 */
[----:B------:R-:W-:-:S04]  /*1c10*/  @UP1 UMOV UR37, UR7 ;  /* 0x0000000700251c82 */ /* 0x000fc80008000000 */
[----:B------:R-:W-:Y:S01]  /*1c20*/  @UP1 UMOV UR36, UR4 ;  /* 0x0000000400241c82 */ /* 0x000fe20008000000 */
[----:B------:R-:W-:Y:S05]  /*1c30*/  BRA.U !UP4, `(.L_x_25) ;  /* 0x000000010cd07547 */ /* 0x000fea000b800000 */
[----:B------:R-:W4:Y:S01]  /*1c40*/  LDCU.128 UR24, c[0x0][0xd10] ;  /* 0x0001a200ff1877ac */ /* 0x000f220008000c00 */
[----:B------:R-:W2:Y:S01]  /*1c50*/  LDCU UR7, c[0x0][0xd20] ;  /* 0x0001a400ff0777ac */ /* 0x000ea20008000800 */
[----:B------:R-:W3:Y:S01]  /*1c60*/  LDCU UR18, c[0x0][0xd0c] ;  /* 0x0001a180ff1277ac */ /* 0x000ee20008000800 */
[----:B------:R-:W1:Y:S01]  /*1c70*/  LDCU.64 UR16, c[0x0][0xd28] ;  /* 0x0001a500ff1077ac */ /* 0x000e620008000a00 */
[----:B----4-:R-:W-:Y:S02]  /*1c80*/  UIMAD.WIDE.U32 UR4, UR42, UR27, URZ ;  /* 0x0000001b2a0472a5 */ /* 0x010fe4000f8e00ff */
[----:B------:R-:W-:Y:S02]  /*1c90*/  UIMAD.WIDE.U32 UR8, UR45, UR24, URZ ;  /* 0x000000182d0872a5 */ /* 0x000fe4000f8e00ff */
[----:B------:R-:W-:Y:S02]  /*1ca0*/  UISETP.NE.AND UP0, UPT, UR26, 0x1, UPT ;  /* 0x000000011a00788c */ /* 0x000fe4000bf05270 */
[----:B------:R-:W-:Y:S01]  /*1cb0*/  UIMAD.WIDE.U32 UR12, UR29, UR27, URZ ;  /* 0x0000001b1d0c72a5 */ /* 0x000fe2000f8e00ff */
[----:B------:R-:W-:Y:S01]  /*1cc0*/  UMOV UR4, UR5 ;  /* 0x0000000500047c82 */ /* 0x000fe20008000000 */
[----:B---3--:R-:W-:-:S02]  /*1cd0*/  UISETP.NE.AND UP2, UPT, UR18, 0x1, UPT ;  /* 0x000000011200788c */ /* 0x008fc4000bf45270 */
[----:B--2---:R-:W-:Y:S02]  /*1ce0*/  USHF.R.U32.HI UR5, URZ, UR7, UR4 ;  /* 0x00000007ff057299 */ /* 0x004fe40008011604 */
[----:B------:R-:W-:Y:S01]  /*1cf0*/  UIMAD.WIDE.U32 UR10, UR37, UR24, URZ ;  /* 0x00000018250a72a5 */ /* 0x000fe2000f8e00ff */
[----:B------:R-:W-:Y:S01]  /*1d00*/  UMOV UR4, UR9 ;  /* 0x0000000900047c82 */ /* 0x000fe20008000000 */
[----:B------:R-:W-:Y:S02]  /*1d10*/  USEL UR5, UR42, UR5, !UP0 ;  /* 0x000000052a057287 */ /* 0x000fe4000c000000 */
[----:B------:R-:W-:Y:S02]  /*1d20*/  USHF.R.U32.HI UR4, URZ, UR25, UR4 ;  /* 0x00000019ff047299 */ /* 0x000fe40008011604 */
[----:B-1----:R-:W-:Y:S02]  /*1d30*/  UIMAD.WIDE.U32 UR8, UR5, UR16, URZ ;  /* 0x00000010050872a5 */ /* 0x002fe4000f8e00ff */
[----:B------:R-:W-:Y:S01]  /*1d40*/  USEL UR15, UR45, UR4, !UP2 ;  /* 0x000000042d0f7287 */ /* 0x000fe2000d000000 */
[----:B------:R-:W-:-:S02]  /*1d50*/  UMOV UR10, UR11 ;  /* 0x0000000b000a7c82 */ /* 0x000fc40008000000 */
[----:B------:R-:W-:Y:S01]  /*1d60*/  UMOV UR4, UR13 ;  /* 0x0000000d00047c82 */ /* 0x000fe20008000000 */
[----:B------:R-:W-:Y:S01]  /*1d70*/  UIMAD.WIDE.U32 UR12, UR15, UR16, URZ ;  /* 0x000000100f0c72a5 */ /* 0x000fe2000f8e00ff */
[----:B------:R-:W-:Y:S01]  /*1d80*/  UMOV UR8, UR9 ;  /* 0x0000000900087c82 */ /* 0x000fe20008000000 */
[----:B------:R-:W-:Y:S02]  /*1d90*/  USHF.R.U32.HI UR4, URZ, UR7, UR4 ;  /* 0x00000007ff047299 */ /* 0x000fe40008011604 */
[----:B------:R-:W-:-:S03]  /*1da0*/  @UP3 USHF.R.U32.HI UR5, URZ, UR17, UR8 ;  /* 0x00000011ff053299 */ /* 0x000fc60008011608 */
[----:B------:R-:W-:Y:S01]  /*1db0*/  UMOV UR7, UR13 ;  /* 0x0000000d00077c82 */ /* 0x000fe20008000000 */
[----:B------:R-:W-:Y:S02]  /*1dc0*/  USHF.R.U32.HI UR25, URZ, UR25, UR10 ;  /* 0x00000019ff197299 */ /* 0x000fe4000801160a */
[----:B------:R-:W-:Y:S02]  /*1dd0*/  @UP3 USHF.R.U32.HI UR15, URZ, UR17, UR7 ;  /* 0x00000011ff0f3299 */ /* 0x000fe40008011607 */
[----:B------:R-:W-:Y:S02]  /*1de0*/  USEL UR4, UR29, UR4, !UP0 ;  /* 0x000000041d047287 */ /* 0x000fe4000c000000 */
[----:B------:R-:W-:Y:S02]  /*1df0*/  UIMAD UR7, UR44, UR5, URZ ;  /* 0x000000052c0772a4 */ /* 0x000fe4000f8e02ff */
[----:B------:R-:W-:Y:S02]  /*1e00*/  USEL UR5, UR37, UR25, !UP2 ;  /* 0x0000001925057287 */ /* 0x000fe4000d000000 */
[----:B------:R-:W-:-:S02]  /*1e10*/  UIMAD UR10, UR44, UR15, URZ ;  /* 0x0000000f2c0a72a4 */ /* 0x000fc4000f8e02ff */
[----:B------:R-:W-:Y:S02]  /*1e20*/  UISETP.GE.AND UP0, UPT, UR4, UR7, UPT ;  /* 0x000000070400728c */ /* 0x000fe4000bf06270 */
[----:B------:R-:W-:Y:S02]  /*1e30*/  UIMAD.WIDE.U32 UR8, UR4, UR16, URZ ;  /* 0x00000010040872a5 */ /* 0x000fe4000f8e00ff */
[----:B------:R-:W-:Y:S02]  /*1e40*/  UISETP.GE.OR UP0, UPT, UR5, UR10, UP0 ;  /* 0x0000000a0500728c */ /* 0x000fe40008706670 */
[----:B------:R-:W-:-:S03]  /*1e50*/  UIMAD.WIDE.U32 UR10, UR5, UR16, URZ ;  /* 0x00000010050a72a5 */ /* 0x000fc6000f8e00ff */
[----:B------:R-:W-:Y:S01]  /*1e60*/  UMOV UR7, UR9 ;  /* 0x0000000900077c82 */ /* 0x000fe20008000000 */
[----:B------:R-:W-:Y:S02]  /*1e70*/  UIADD3 UR9, UPT, UPT, -UR4, URZ, URZ ;  /* 0x000000ff04097290 */ /* 0x000fe4000fffe1ff */
[----:B------:R-:W-:Y:S02]  /*1e80*/  USHF.R.U32.HI UR7, URZ, UR17, UR7 ;  /* 0x00000011ff077299 */ /* 0x000fe40008011607 */
[----:B------:R-:W-:Y:S02]  /*1e90*/  UIMAD UR10, UR26, UR9, UR29 ;  /* 0x000000091a0a72a4 */ /* 0x000fe4000f8e021d */
[----:B------:R-:W-:Y:S01]  /*1ea0*/  USEL UR7, UR4, UR7, !UP3 ;  /* 0x0000000704077287 */ /* 0x000fe2000d800000 */
[----:B------:R-:W-:Y:S01]  /*1eb0*/  @!UP0 UMOV UR8, UR11 ;  /* 0x0000000b00088c82 */ /* 0x000fe20008000000 */
[----:B------:R-:W-:Y:S02]  /*1ec0*/  UIADD3 UR11, UPT, UPT, -UR5, URZ, URZ ;  /* 0x000000ff050b7290 */ /* 0x000fe4000fffe1ff */
[----:B------:R-:W-:-:S02]  /*1ed0*/  @!UP0 USHF.R.U32.HI UR8, URZ, UR17, UR8 ;  /* 0x00000011ff088299 */ /* 0x000fc40008011608 */
[----:B------:R-:W-:Y:S02]  /*1ee0*/  UIADD3 UR9, UPT, UPT, -UR7, URZ, URZ ;  /* 0x000000ff07097290 */ /* 0x000fe4000fffe1ff */
[----:B------:R-:W-:Y:S02]  /*1ef0*/  @!UP0 USEL UR8, UR5, UR8, !UP3 ;  /* 0x0000000805088287 */ /* 0x000fe4000d800000 */
[----:B------:R-:W-:Y:S02]  /*1f00*/  UIMAD UR9, UR44, UR9, UR4 ;  /* 0x000000092c0972a4 */ /* 0x000fe4000f8e0204 */
[----:B------:R-:W-:Y:S02]  /*1f10*/  @!UP0 UIADD3 UR7, UPT, UPT, UR7, -UR8, URZ ;  /* 0x8000000807078290 */ /* 0x000fe4000fffe0ff */
[----:B------:R-:W-:Y:S02]  /*1f20*/  @!UP0 UIMAD UR8, UR9, UR15, UR8 ;  /* 0x0000000f090882a4 */ /* 0x000fe4000f8e0208 */
[----:B------:R-:W-:-:S02]  /*1f30*/  @!UP0 UIMAD UR4, UR44, UR7, UR5 ;  /* 0x000000072c0482a4 */ /* 0x000fc4000f8e0205 */
[----:B------:R-:W-:Y:S02]  /*1f40*/  UIMAD UR7, UR18, UR11, UR37 ;  /* 0x0000000b120772a4 */ /* 0x000fe4000f8e0225 */
[----:B------:R-:W-:Y:S01]  /*1f50*/  UIMAD UR29, UR4, UR26, UR10 ;  /* 0x0000001a041d72a4 */ /* 0x000fe2000f8e020a */
[----:B------:R-:W-:Y:S02]  /*1f60*/  @!UP0 UMOV UR5, UR8 ;  /* 0x0000000800058c82 */ /* 0x000fe40008000000 */
[----:B------:R-:W-:-:S12]  /*1f70*/  UIMAD UR37, UR5, UR18, UR7 ;  /* 0x00000012052572a4 */ /* 0x000fd8000f8e0207 */
.L_x_25:
[----:B------:R-:W2:Y:S02]  /*1f80*/  LDCU UR4, c[0x0][0xd30] ;  /* 0x0001a600ff0477ac */ /* 0x000ea40008000800 */
[----:B--2---:R-:W-:-:S09]  /*1f90*/  UISETP.NE.AND UP0, UPT, UR4, 0x1, UPT ;  /* 0x000000010400788c */ /* 0x004fd2000bf05270 */
[----:B------:R-:W-:Y:S05]  /*1fa0*/  BRA.U UP0, `(.L_x_26) ;  /* 0x0000000100447547 */ /* 0x000fea000b800000 */
[----:B------:R-:W2:Y:S01]  /*1fb0*/  LDCU.128 UR16, c[0x0][0xd10] ;  /* 0x0001a200ff1077ac */ /* 0x000ea20008000c00 */
[----:B------:R-:W1:Y:S01]  /*1fc0*/  LDCU UR10, c[0x0][0xd0c] ;  /* 0x0001a180ff0a77ac */ /* 0x000e620008000800 */
[----:B------:R-:W3:Y:S01]  /*1fd0*/  LDCU UR7, c[0x0][0xd20] ;  /* 0x0001a400ff0777ac */ /* 0x000ee20008000800 */
[----:B--2---:R-:W-:Y:S02]  /*1fe0*/  UIMAD.WIDE.U32 UR8, UR37, UR16, URZ ;  /* 0x00000010250872a5 */ /* 0x004fe4000f8e00ff */
[----:B------:R-:W-:Y:S02]  /*1ff0*/  UIMAD.WIDE.U32 UR4, UR29, UR19, URZ ;  /* 0x000000131d0472a5 */ /* 0x000fe4000f8e00ff */
[----:B-1----:R-:W-:Y:S02]  /*2000*/  UISETP.NE.AND UP2, UPT, UR10, 0x1, UPT ;  /* 0x000000010a00788c */ /* 0x002fe4000bf45270 */
        /* <DEDUP_REMOVED lines=11> */
.L_x_26:
[----:B------:R-:W-:Y:S01]  /*20c0*/  VIADD R11, R11, 0x1 ;  /* 0x000000010b0b7836 */ /* 0x000fe20000000000 */
[----:B------:R-:W-:Y:S01]  /*20d0*/  PLOP3.LUT P1, PT, PT, PT, PT, 0x80, 0x8 ;  /* 0x000000000008781c */ /* 0x000fe20003f2f070 */
[----:B------:R-:W-:Y:S02]  /*20e0*/  UIADD3 UR27, UPT, UPT, UR29, UR47, URZ ;  /* 0x0000002f1d1b7290 */ /* 0x000fe4000fffe0ff */
[----:B------:R-:W-:Y:S01]  /*20f0*/  UIADD3 UR11, UPT, UPT, UR37, UR50, URZ ;  /* 0x00000032250b7290 */ /* 0x000fe2000fffe0ff */
[----:B------:R-:W-:-:S04]  /*2100*/  ISETP.NE.AND P0, PT, R11, 0x2, PT ;  /* 0x000000020b00780c */ /* 0x000fc80003f05270 */
[----:B------:R-:W-:Y:S02]  /*2110*/  SEL R3, RZ, 0x1, P0 ;  /* 0x00000001ff037807 */ /* 0x000fe40000000000 */
[----:B------:R-:W-:Y:S02]  /*2120*/  SEL R11, R11, RZ, P0 ;  /* 0x000000ff0b0b7207 */ /* 0x000fe40000000000 */
[----:B------:R-:W-:Y:S01]  /*2130*/  LOP3.LUT R10, R10, R3, RZ, 0x3c, !PT ;  /* 0x000000030a0a7212 */ /* 0x000fe200078e3cff */
[----:B------:R-:W-:Y:S06]  /*2140*/  BRA.U UP1, `(.L_x_27) ;  /* 0xfffffff501147547 */ /* 0x000fec000b83ffff */
[----:B------:R-:W-:Y:S01]  /*2150*/  UIADD3 UR6, UPT, UPT, UR6, 0x10, URZ ;  /* 0x0000001006067890 */ /* 0x000fe2000fffe0ff */
[----:B------:R-:W-:-:S03]  /*2160*/  SHF.L.U32 R3, R12, 0x1f, RZ ;  /* 0x0000001f0c037819 */ /* 0x000fc600000006ff */
[----:B------:R-:W-:-:S09]  /*2170*/  ULEA UR4, UR14, UR6, 0x3 ;  /* 0x000000060e047291 */ /* 0x000fd2000f8e18ff */
[----:B------:R-:W2:Y:S02]  /*2180*/  SYNCS.PHASECHK.TRANS64.TRYWAIT P0, [UR4], R3 ;  /* 0x00000003ff0075a7 */ /* 0x000ea40008001104 */
[----:B--2---:R-:W-:Y:S05]  /*2190*/  @!P0 BRA `(.L_x_28) ;  /* 0x000000cc006c8947 */ /* 0x004fea0003800000 */
.L_x_173:
[----:B------:R-:W-:-:S04]  /*21a0*/  UIADD3 UR4, UPT, UPT, UR14, 0x1, URZ ;  /* 0x000000010e047890 */ /* 0x000fc8000fffe0ff */
[----:B------:R-:W-:-:S04]  /*21b0*/  UISETP.NE.AND UP0, UPT, UR4, 0x2, UPT ;  /* 0x000000020400788c */ /* 0x000fc8000bf05270 */
[----:B------:R-:W-:Y:S02]  /*21c0*/  USEL UR5, URZ, 0x1, UP0 ;  /* 0x00000001ff057887 */ /* 0x000fe40008000000 */
[----:B------:R-:W-:-:S04]  /*21d0*/  USEL UR4, UR4, URZ, UP0 ;  /* 0x000000ff04047287 */ /* 0x000fc80008000000 */
[----:B------:R-:W-:Y:S01]  /*21e0*/  ULEA UR4, UR4, UR6, 0x3 ;  /* 0x0000000604047291 */ /* 0x000fe2000f8e18ff */
[----:B-1----:R-:W-:-:S04]  /*21f0*/  LOP3.LUT R3, R12, UR5, RZ, 0x3c, !PT ;  /* 0x000000050c037c12 */ /* 0x002fc8000f8e3cff */
[----:B------:R-:W-:Y:S01]  /*2200*/  SHF.L.U32 R3, R3, 0x1f, RZ ;  /* 0x0000001f03037819 */ /* 0x000fe200000006ff */
[----:B------:R-:W-:-:S07]  /*2210*/  IMAD.U32 R0, RZ, RZ, UR4 ;  /* 0x00000004ff007e24 */ /* 0x000fce000f8e00ff */
.L_x_29:
[----:B-1----:R1:W2:Y:S02]  /*2220*/  SYNCS.PHASECHK.TRANS64.TRYWAIT P0, [R0+URZ], R3 ;  /* 0x00000003000075a7 */ /* 0x0022a400080011ff */
[----:B--2---:R-:W-:Y:S05]  /*2230*/  @!P0 NANOSLEEP.SYNCS 0x989680 ;  /* 0x009896800000895d */ /* 0x004fea0003900000 */
[----:B------:R-:W2:Y:S02]  /*2240*/  @!P0 SYNCS.PHASECHK.TRANS64 P0, [R0+URZ], R3 ;  /* 0x00000003000085a7 */ /* 0x000ea400080010ff */
[----:B--234-:R-:W-:Y:S05]  /*2250*/  @P0 EXIT ;  /* 0x000000000000094d */ /* 0x01cfea0003800000 */
[----:B------:R-:W-:Y:S05]  /*2260*/  BRA `(.L_x_29) ;  /* 0xfffffffc00ec7947 */ /* 0x000fea000383ffff */
.L_x_17:
[----:B------:R-:W-:-:S04]  /*2270*/  UISETP.NE.AND UP0, UPT, UR46, URZ, UPT ;  /* 0x000000ff2e00728c */ /* 0x000fc8000bf05270 */
[----:B------:R-:W-:-:S09]  /*2280*/  UISETP.NE.OR UP0, UPT, UR24, 0x1, UP0 ;  /* 0x000000011800788c */ /* 0x000fd20008705670 */
[----:B------:R-:W-:Y:S05]  /*2290*/  BRA.U UP0, `(.L_x_30) ;  /* 0x0000000500487547 */ /* 0x000fea000b800000 */
[----:B------:R-:W-:Y:S01]  /*22a0*/  ISETP.NE.AND P2, PT, R0, RZ, PT ;  /* 0x000000ff0000720c */ /* 0x000fe20003f45270 */
[----:B------:R-:W-:Y:S01]  /*22b0*/  IMAD.MOV.U32 R12, RZ, RZ, 0x1 ;  /* 0x00000001ff0c7424 */ /* 0x000fe200078e00ff */
[----:B------:R-:W-:Y:S02]  /*22c0*/  CS2R R10, SRZ ;  /* 0x00000000000a7805 */ /* 0x000fe4000001ff00 */
[----:B------:R-:W-:Y:S01]  /*22d0*/  CS2R R8, SRZ ;  /* 0x0000000000087805 */ /* 0x000fe2000001ff00 */
[----:B------:R-:W-:Y:S01]  /*22e0*/  UMOV UR6, 0x400 ;  /* 0x0000040000067882 */ /* 0x000fe20000000000 */
[----:B------:R-:W-:Y:S01]  /*22f0*/  UMOV UR5, URZ ;  /* 0x000000ff00057c82 */ /* 0x000fe20008000000 */
[----:B------:R-:W-:-:S12]  /*2300*/  ULEA UR6, UR46, UR6, 0x18 ;  /* 0x000000062e067291 */ /* 0x000fd8000f8ec0ff */
.L_x_34:
[----:B------:R-:W-:Y:S02]  /*2310*/  LEA R2, R8, UR6, 0x3 ;  /* 0x0000000608027c11 */ /* 0x000fe4000f8e18ff */
[----:B------:R-:W-:-:S03]  /*2320*/  SHF.L.U32 R5, R9, 0x1f, RZ ;  /* 0x0000001f09057819 */ /* 0x000fc600000006ff */
[----:B------:R-:W-:Y:S01]  /*2330*/  VIADD R4, R2, 0xa0 ;  /* 0x000000a002047836 */ /* 0x000fe20000000000 */
[----:B------:R-:W1:Y:S02]  /*2340*/  SYNCS.PHASECHK.TRANS64.TRYWAIT P0, [R2+URZ+0x90], R5 ;  /* 0x00009005020075a7 */ /* 0x000e6400080011ff */
[----:B-1----:R-:W-:Y:S05]  /*2350*/  @!P0 BRA `(.L_x_31) ;  /* 0x000000cc00148947 */ /* 0x002fea0003800000 */
.L_x_174:
[----:B------:R-:W-:Y:S01]  /*2360*/  ULEA UR4, UR5, UR6, 0x3 ;  /* 0x0000000605047291 */ /* 0x000fe2000f8e18ff */
[----:B------:R-:W-:Y:S02]  /*2370*/  PRMT R4, RZ, 0x654, R4 ;  /* 0x00000654ff047816 */ /* 0x000fe40000000004 */
[----:B-1----:R-:W-:Y:S01]  /*2380*/  SHF.L.U32 R5, R12, 0x1f, RZ ;  /* 0x0000001f0c057819 */ /* 0x002fe200000006ff */
[----:B------:R-:W-:Y:S01]  /*2390*/  UIADD3 UR7, UPT, UPT, UR4, 0x60, URZ ;  /* 0x0000006004077890 */ /* 0x000fe2000fffe0ff */
[----:B------:R1:W-:Y:S05]  /*23a0*/  SYNCS.ARRIVE.TRANS64.RED.A1T0 RZ, [R4+URZ], RZ ;  /* 0x000000ff04ff79a7 */ /* 0x0003ea00081004ff */
[----:B------:R-:W-:Y:S01]  /*23b0*/  IMAD.U32 R7, RZ, RZ, UR7 ;  /* 0x00000007ff077e24 */ /* 0x000fe2000f8e00ff */
[----:B------:R-:W2:Y:S04]  /*23c0*/  SYNCS.PHASECHK.TRANS64.TRYWAIT P0, [UR4+0x70], R5 ;  /* 0x00007005ff0075a7 */ /* 0x000ea80008001104 */
[----:B------:R-:W-:Y:S01]  /*23d0*/  PRMT R6, R0, 0x654, R7 ;  /* 0x0000065400067816 */ /* 0x000fe20000000007 */
[----:B-1----:R-:W-:Y:S01]  /*23e0*/  @!P2 IMAD.MOV.U32 R4, RZ, RZ, 0x10 ;  /* 0x00000010ff04a424 */ /* 0x002fe200078e00ff */
[----:B--2---:R-:W-:Y:S06]  /*23f0*/  @!P0 BRA `(.L_x_32) ;  /* 0x000000cc00008947 */ /* 0x004fec0003800000 */
.L_x_176:
[----:B------:R-:W-:Y:S01]  /*2400*/  ULEA UR8, UR5, UR6, 0x4 ;  /* 0x0000000605087291 */ /* 0x000fe2000f8e20ff */
[----:B------:R-:W-:Y:S01]  /*2410*/  SEL R3, R6, R3, !P2 ;  /* 0x0000000306037207 */ /* 0x000fe20005000000 */
[----:B------:R-:W-:Y:S01]  /*2420*/  UIADD3 UR9, UPT, UPT, UR4, 0x60, URZ ;  /* 0x0000006004097890 */ /* 0x000fe2000fffe0ff */
[----:B-1----:R-:W-:Y:S01]  /*2430*/  LEA R2, R11, UR6, 0x3 ;  /* 0x000000060b027c11 */ /* 0x002fe2000f8e18ff */
[----:B------:R-:W-:Y:S01]  /*2440*/  UIADD3 UR8, UPT, UPT, UR8, 0xc0, URZ ;  /* 0x000000c008087890 */ /* 0x000fe2000fffe0ff */
[----:B------:R-:W-:Y:S01]  /*2450*/  SHF.L.U32 R5, R10, 0x1f, RZ ;  /* 0x0000001f0a057819 */ /* 0x000fe200000006ff */
[----:B------:R1:W-:Y:S01]  /*2460*/  @!P2 SYNCS.ARRIVE.TRANS64.RED RZ, [R3+URZ], R4 ;  /* 0x0000000403ffa9a7 */ /* 0x0003e200080004ff */
[----:B------:R-:W-:Y:S01]  /*2470*/  UIADD3 UR4, UPT, UPT, UR5, 0x1, URZ ;  /* 0x0000000105047890 */ /* 0x000fe2000fffe0ff */
[----:B------:R-:W-:-:S03]  /*2480*/  VIADD R8, R8, 0x1 ;  /* 0x0000000108087836 */ /* 0x000fc60000000000 */
[----:B------:R-:W-:Y:S02]  /*2490*/  UISETP.NE.AND UP0, UPT, UR4, 0x2, UPT ;  /* 0x000000020400788c */ /* 0x000fe4000bf05270 */
[----:B------:R-:W-:Y:S06]  /*24a0*/  UGETNEXTWORKID.BROADCAST [UR8], [UR9] ;  /* 0x00000000080073ca */ /* 0x000fec0008000100 */
[----:B------:R-:W-:Y:S01]  /*24b0*/  USEL UR7, URZ, 0x1, UP0 ;  /* 0x00000001ff077887 */ /* 0x000fe20008000000 */
[----:B------:R-:W-:Y:S01]  /*24c0*/  ISETP.NE.AND P0, PT, R8, 0x2, PT ;  /* 0x000000020800780c */ /* 0x000fe20003f05270 */
[----:B------:R-:W-:Y:S01]  /*24d0*/  USEL UR5, UR4, URZ, UP0 ;  /* 0x000000ff04057287 */ /* 0x000fe20008000000 */
[----:B------:R-:W2:Y:S03]  /*24e0*/  SYNCS.PHASECHK.TRANS64.TRYWAIT P1, [R2+URZ+0x60], R5 ;  /* 0x00006005020075a7 */ /* 0x000ea600080211ff */
[----:B------:R-:W-:Y:S01]  /*24f0*/  LOP3.LUT R12, R12, UR7, RZ, 0x3c, !PT ;  /* 0x000000070c0c7c12 */ /* 0x000fe2000f8e3cff */
[----:B-12---:R-:W-:Y:S07]  /*2500*/  @!P1 BRA `(.L_x_33) ;  /* 0x000000c800d49947 */ /* 0x006fee0003800000 */
.L_x_177:
[C---:B------:R-:W-:Y:S01]  /*2510*/  LEA R4, R11.reuse, UR6, 0x4 ;  /* 0x000000060b047c11 */ /* 0x040fe2000f8e20ff */
[----:B-1----:R-:W-:Y:S01]  /*2520*/  VIADD R2, R2, 0x70 ;  /* 0x0000007002027836 */ /* 0x002fe20000000000 */
[----:B------:R-:W-:Y:S01]  /*2530*/  SEL R8, R8, RZ, P0 ;  /* 0x000000ff08087207 */ /* 0x000fe20000000000 */
[----:B------:R-:W-:-:S03]  /*2540*/  VIADD R11, R11, 0x1 ;  /* 0x000000010b0b7836 */ /* 0x000fc60000000000 */
[----:B------:R-:W1:Y:S01]  /*2550*/  LDS.128 R4, [R4+0xc0] ;  /* 0x0000c00004047984 */ /* 0x000e620000000c00 */
[----:B------:R-:W-:Y:S02]  /*2560*/  PRMT R2, RZ, 0x654, R2 ;  /* 0x00000654ff027816 */ /* 0x000fe40000000002 */
[C---:B------:R-:W-:Y:S01]  /*2570*/  ISETP.NE.AND P1, PT, R11.reuse, 0x2, PT ;  /* 0x000000020b00780c */ /* 0x040fe20003f25270 */
[----:B------:R-:W-:Y:S01]  /*2580*/  @!PT LDS RZ, [RZ] ;  /* 0x00000000fffff984 */ /* 0x000fe20000000800 */
[----:B------:R-:W-:Y:S01]  /*2590*/  @!PT LDS RZ, [RZ] ;  /* 0x00000000fffff984 */ /* 0x000fe20000000800 */
[----:B------:R-:W-:Y:S01]  /*25a0*/  @!PT LDS RZ, [RZ] ;  /* 0x00000000fffff984 */ /* 0x000fe20000000800 */
[----:B------:R-:W-:Y:S01]  /*25b0*/  @!PT LDS RZ, [RZ] ;  /* 0x00000000fffff984 */ /* 0x000fe20000000800 */
[----:B------:R2:W-:Y:S06]  /*25c0*/  MEMBAR.ALL.CTA ;  /* 0x0000000000007992 */ /* 0x0005ec0000008000 */
[----:B--2---:R-:W2:Y:S01]  /*25d0*/  FENCE.VIEW.ASYNC.S ;  /* 0x00000000000073c6 */ /* 0x004ea20000000000 */
[----:B------:R-:W-:Y:S01]  /*25e0*/  SEL R11, R11, RZ, P1 ;  /* 0x000000ff0b0b7207 */ /* 0x000fe20000800000 */
[----:B--2---:R2:W-:Y:S01]  /*25f0*/  SYNCS.ARRIVE.TRANS64.RED.A1T0 RZ, [R2+URZ], RZ ;  /* 0x000000ff02ff79a7 */ /* 0x0045e200081004ff */
[----:B-1----:R-:W-:-:S02]  /*2600*/  LOP3.LUT P3, RZ, R6, 0x1, RZ, 0xc0, !PT ;  /* 0x0000000106ff7812 */ /* 0x002fc4000786c0ff */
[----:B------:R-:W-:-:S04]  /*2610*/  SEL R5, RZ, 0x1, P1 ;  /* 0x00000001ff057807 */ /* 0x000fc80000800000 */
[----:B------:R-:W-:Y:S02]  /*2620*/  LOP3.LUT R10, R10, R5, RZ, 0x3c, !PT ;  /* 0x000000050a0a7212 */ /* 0x000fe400078e3cff */
[----:B--2---:R-:W-:-:S04]  /*2630*/  SEL R2, RZ, 0x1, P0 ;  /* 0x00000001ff027807 */ /* 0x004fc80000000000 */
[----:B------:R-:W-:Y:S01]  /*2640*/  LOP3.LUT R9, R9, R2, RZ, 0x3c, !PT ;  /* 0x0000000209097212 */ /* 0x000fe200078e3cff */
[----:B------:R-:W-:Y:S06]  /*2650*/  @P3 BRA `(.L_x_34) ;  /* 0xfffffffc002c3947 */ /* 0x000fec000383ffff */
[----:B------:R-:W-:Y:S01]  /*2660*/  ULEA UR4, UR5, UR6, 0x3 ;  /* 0x0000000605047291 */ /* 0x000fe2000f8e18ff */
[----:B------:R-:W-:-:S08]  /*2670*/  SHF.L.U32 R3, R12, 0x1f, RZ ;  /* 0x0000001f0c037819 */ /* 0x000fd000000006ff */
[----:B------:R-:W1:Y:S02]  /*2680*/  SYNCS.PHASECHK.TRANS64 P0, [UR4+0x70], R3 ;  /* 0x00007003ff0075a7 */ /* 0x000e640008001004 */
[----:B-1----:R-:W-:Y:S05]  /*2690*/  @P0 BRA `(.L_x_35) ;  /* 0x0000000000080947 */ /* 0x002fea0003800000 */
[----:B------:R-:W1:Y:S02]  /*26a0*/  SYNCS.PHASECHK.TRANS64.TRYWAIT P0, [UR4+0x70], R3 ;  /* 0x00007003ff0075a7 */ /* 0x000e640008001104 */
[----:B-1----:R-:W-:Y:S05]  /*26b0*/  @!P0 BRA `(.L_x_36) ;  /* 0x000000c8007c8947 */ /* 0x002fea0003800000 */
.L_x_35:
[----:B------:R-:W-:-:S04]  /*26c0*/  UIADD3 UR7, UPT, UPT, UR5, 0x1, URZ ;  /* 0x0000000105077890 */ /* 0x000fc8000fffe0ff */
[----:B------:R-:W-:-:S04]  /*26d0*/  UISETP.NE.AND UP0, UPT, UR7, 0x2, UPT ;  /* 0x000000020700788c */ /* 0x000fc8000bf05270 */
[----:B------:R-:W-:Y:S02]  /*26e0*/  USEL UR8, URZ, 0x1, UP0 ;  /* 0x00000001ff087887 */ /* 0x000fe40008000000 */
[----:B------:R-:W-:-:S04]  /*26f0*/  USEL UR7, UR7, URZ, UP0 ;  /* 0x000000ff07077287 */ /* 0x000fc80008000000 */
[----:B------:R-:W-:Y:S01]  /*2700*/  ULEA UR7, UR7, UR6, 0x3 ;  /* 0x0000000607077291 */ /* 0x000fe2000f8e18ff */
[----:B-1----:R-:W-:-:S04]  /*2710*/  LOP3.LUT R3, R12, UR8, RZ, 0x3c, !PT ;  /* 0x000000080c037c12 */ /* 0x002fc8000f8e3cff */
[----:B------:R-:W-:-:S04]  /*2720*/  SHF.L.U32 R0, R3, 0x1f, RZ ;  /* 0x0000001f03007819 */ /* 0x000fc800000006ff */
[----:B------:R-:W1:Y:S02]  /*2730*/  SYNCS.PHASECHK.TRANS64 P0, [UR7+0x70], R0 ;  /* 0x00007000ff0075a7 */ /* 0x000e640008001007 */
[----:B-1----:R-:W-:Y:S05]  /*2740*/  @P0 EXIT ;  /* 0x000000000000094d */ /* 0x002fea0003800000 */
[----:B------:R-:W-:Y:S02]  /*2750*/  SHF.L.U32 R3, R3, 0x1f, RZ ;  /* 0x0000001f03037819 */ /* 0x000fe400000006ff */
[----:B------:R-:W-:-:S07]  /*2760*/  MOV R0, UR7 ;  /* 0x0000000700007c02 */ /* 0x000fce0008000f00 */
.L_x_37:
[----:B-1----:R1:W2:Y:S02]  /*2770*/  SYNCS.PHASECHK.TRANS64.TRYWAIT P0, [R0+URZ+0x70], R3 ;  /* 0x00007003000075a7 */ /* 0x0022a400080011ff */
[----:B--2---:R-:W-:Y:S05]  /*2780*/  @!P0 NANOSLEEP.SYNCS 0x989680 ;  /* 0x009896800000895d */ /* 0x004fea0003900000 */
[----:B------:R-:W2:Y:S02]  /*2790*/  @!P0 SYNCS.PHASECHK.TRANS64 P0, [R0+URZ+0x70], R3 ;  /* 0x00007003000085a7 */ /* 0x000ea400080010ff */
[----:B--2---:R-:W-:Y:S05]  /*27a0*/  @P0 EXIT ;  /* 0x000000000000094d */ /* 0x004fea0003800000 */
[----:B------:R-:W-:Y:S05]  /*27b0*/  BRA `(.L_x_37) ;  /* 0xfffffffc00ec7947 */ /* 0x000fea000383ffff */
.L_x_30:
[----:B------:R-:W-:-:S09]  /*27c0*/  UISETP.NE.AND UP0, UPT, UR24, URZ, UPT ;  /* 0x000000ff1800728c */ /* 0x000fd2000bf05270 */
[----:B------:R-:W-:Y:S05]  /*27d0*/  BRA.U UP0, `(.L_x_38) ;  /* 0x0000000d007c7547 */ /* 0x000fea000b800000 */
[----:B------:R-:W-:Y:S01]  /*27e0*/  UMOV UR4, 0x40 ;  /* 0x0000004000047882 */ /* 0x000fe20000000000 */
[----:B------:R-:W-:Y:S01]  /*27f0*/  NOP ;  /* 0x0000000000007918 */ /* 0x000fe20000000000 */
[----:B------:R-:W-:Y:S01]  /*2800*/  ULEA UR5, UR46, UR4, 0x18 ;  /* 0x000000042e057291 */ /* 0x000fe2000f8ec0ff */
[----:B------:R-:W-:Y:S02]  /*2810*/  UMOV UR6, 0x400 ;  /* 0x0000040000067882 */ /* 0x000fe40000000000 */
[----:B------:R-:W-:-:S06]  /*2820*/  ULEA UR6, UR46, UR6, 0x18 ;  /* 0x000000062e067291 */ /* 0x000fcc000f8ec0ff */
[----:B------:R-:W1:Y:S02]  /*2830*/  LDS.U8 R0, [UR5+0x1c] ;  /* 0x00001c05ff007984 */ /* 0x000e640008000000 */
[----:B-1----:R-:W-:-:S13]  /*2840*/  ISETP.NE.AND P0, PT, R0, RZ, PT ;  /* 0x000000ff0000720c */ /* 0x002fda0003f05270 */
[----:B------:R-:W-:Y:S05]  /*2850*/  @P0 BRA `(.L_x_39) ;  /* 0x0000000000580947 */ /* 0x000fea0003800000 */
[----:B------:R-:W-:-:S13]  /*2860*/  ELECT P0, URZ, PT ;  /* 0x0000000000ff782f */ /* 0x000fda0003800000 */
[----:B------:R-:W-:Y:S05]  /*2870*/  @!P0 BRA `(.L_x_40) ;  /* 0x0000000000608947 */ /* 0x000fea0003800000 */
[----:B------:R-:W-:Y:S01]  /*2880*/  UMOV UR4, 0x10 ;  /* 0x0000001000047882 */ /* 0x000fe20000000000 */
[----:B------:R-:W-:Y:S01]  /*2890*/  HFMA2 R0, -RZ, RZ, 0, 5.9604644775390625e-08 ;  /* 0x00000001ff007431 */ /* 0x000fe200000001ff */
[----:B------:R-:W-:-:S03]  /*28a0*/  MOV R2, 0xffff ;  /* 0x0000ffff00027802 */ /* 0x000fc60000000f00 */
[----:B------:R-:W-:Y:S04]  /*28b0*/  DEPBAR.LE SB1, 0x36 ;  /* 0x00009d800000791a */ /* 0x000fe80000000000 */
[----:B------:R-:W1:Y:S02]  /*28c0*/  UTCATOMSWS.FIND_AND_SET.ALIGN UP0, UR4, UR4 ;  /* 0x00000004000475e3 */ /* 0x000e640008000800 */
[----:B-1----:R-:W-:Y:S01]  /*28d0*/  MOV R3, UR4 ;  /* 0x0000000400037c02 */ /* 0x002fe20008000f00 */
[----:B------:R-:W-:Y:S06]  /*28e0*/  BRA.U UP0, `(.L_x_41) ;  /* 0x0000000100187547 */ /* 0x000fec000b800000 */
.L_x_42:
[----:B------:R-:W-:Y:S05]  /*28f0*/  NANOSLEEP 0x64 ;  /* 0x000000640000795d */ /* 0x000fea0003800000 */
[----:B------:R-:W-:-:S05]  /*2900*/  UMOV UR4, 0x10 ;  /* 0x0000001000047882 */ /* 0x000fca0000000000 */
[----:B------:R-:W-:Y:S04]  /*2910*/  DEPBAR.LE SB1, 0x36 ;  /* 0x00009d800000791a */ /* 0x000fe80000000000 */
[----:B------:R-:W1:Y:S02]  /*2920*/  UTCATOMSWS.FIND_AND_SET.ALIGN UP0, UR4, UR4 ;  /* 0x00000004000475e3 */ /* 0x000e640008000800 */
[----:B-1----:R-:W-:Y:S01]  /*2930*/  MOV R3, UR4 ;  /* 0x0000000400037c02 */ /* 0x002fe20008000f00 */
[----:B------:R-:W-:Y:S05]  /*2940*/  BRA.U !UP0, `(.L_x_42) ;  /* 0xfffffffd08e87547 */ /* 0x000fea000b83ffff */
.L_x_41:
[-C--:B------:R-:W-:Y:S02]  /*2950*/  SHF.L.U32 R2, R2, R3.reuse, RZ ;  /* 0x0000000302027219 */ /* 0x080fe400000006ff */
[----:B------:R-:W-:Y:S01]  /*2960*/  SHF.L.U32 R0, R0, R3, RZ ;  /* 0x0000000300007219 */ /* 0x000fe200000006ff */
[----:B------:R-:W-:Y:S02]  /*2970*/  IMAD.SHL.U32 R3, R3, 0x20, RZ ;  /* 0x0000002003037824 */ /* 0x000fe400078e00ff */
[----:B------:R1:W-:Y:S04]  /*2980*/  ATOMS.OR RZ, [UR5+0x14], R2 ;  /* 0x00001402ffff798c */ /* 0x0003e8000b000005 */
[----:B------:R1:W-:Y:S04]  /*2990*/  ATOMS.OR RZ, [UR5+0x18], R0 ;  /* 0x00001800ffff798c */ /* 0x0003e8000b000005 */
[----:B------:R1:W-:Y:S01]  /*29a0*/  STS [UR6+0xe0], R3 ;  /* 0x0000e003ff007988 */ /* 0x0003e20008000806 */
[----:B------:R-:W-:Y:S05]  /*29b0*/  BRA `(.L_x_40) ;  /* 0x0000000000107947 */ /* 0x000fea0003800000 */
.L_x_39:
[----:B------:R-:W-:Y:S02]  /*29c0*/  MOV R0, 0xffffffff ;  /* 0xffffffff00007802 */ /* 0x000fe40000000f00 */
[----:B------:R-:W-:-:S03]  /*29d0*/  MOV R2, 0x2a00 ;  /* 0x00002a0000027802 */ /* 0x000fc60000000f00 */
[----:B------:R1:W-:Y:S04]  /*29e0*/  STS [UR6+0xe0], R0 ;  /* 0x0000e000ff007988 */ /* 0x0003e80008000806 */
[----:B-1---5:R-:W-:Y:S05]  /*29f0*/  CALL.REL.NOINC `($__internal_1_$__cuda_sm10x_tcgen05_guardrail_trap_phase_invalid_during_alloc) ;  /* 0x000000d000147944 */ /* 0x022fea0003c00000 */
.L_x_40:
[----:B------:R-:W-:Y:S05]  /*2a00*/  WARPSYNC.ALL ;  /* 0x0000000000007948 */ /* 0x000fea0003800000 */
[----:B------:R-:W2:Y:S01]  /*2a10*/  S2UR UR13, SR_CgaCtaId ;  /* 0x00000000000d79c3 */ /* 0x000ea20000008800 */
[----:B------:R-:W-:Y:S01]  /*2a20*/  UMOV UR4, 0x400 ;  /* 0x0000040000047882 */ /* 0x000fe20000000000 */
[----:B------:R-:W-:-:S06]  /*2a30*/  NOP ;  /* 0x0000000000007918 */ /* 0x000fcc0000000000 */
[----:B------:R-:W-:Y:S06]  /*2a40*/  BAR.ARV 0x6, 0xa0 ;  /* 0x0182800000007b1d */ /* 0x000fec0000002000 */
[----:B------:R-:W-:Y:S01]  /*2a50*/  UISETP.LT.AND UP0, UPT, UR43, 0x1, UPT ;  /* 0x000000012b00788c */ /* 0x000fe2000bf01270 */
[----:B------:R-:W-:Y:S01]  /*2a60*/  IMAD.MOV.U32 R9, RZ, RZ, RZ ;  /* 0x000000ffff097224 */ /* 0x000fe200078e00ff */
[----:B------:R-:W3:Y:S01]  /*2a70*/  LDCU UR10, c[0x0][0x38c] ;  /* 0x00007180ff0a77ac */ /* 0x000ee20008000800 */
[----:B------:R-:W-:Y:S01]  /*2a80*/  IMAD.MOV.U32 R8, RZ, RZ, 0x1 ;  /* 0x00000001ff087424 */ /* 0x000fe200078e00ff */
[----:B-1----:R-:W-:Y:S01]  /*2a90*/  CS2R R2, SRZ ;  /* 0x0000000000027805 */ /* 0x002fe2000001ff00 */
[----:B------:R-:W-:Y:S01]  /*2aa0*/  UMOV UR26, URZ ;  /* 0x000000ff001a7c82 */ /* 0x000fe20008000000 */
[----:B--2---:R-:W-:-:S02]  /*2ab0*/  ULEA UR13, UR13, UR4, 0x18 ;  /* 0x000000040d0d7291 */ /* 0x004fc4000f8ec0ff */
[----:B------:R-:W-:Y:S02]  /*2ac0*/  USEL UR4, UR43, 0x1, !UP0 ;  /* 0x000000012b047887 */ /* 0x000fe4000c000000 */
[----:B------:R-:W-:Y:S02]  /*2ad0*/  UIADD3 UR6, UPT, UPT, UR13, 0xc400, URZ ;  /* 0x0000c4000d067890 */ /* 0x000fe4000fffe0ff */
[----:B------:R-:W-:Y:S02]  /*2ae0*/  UIADD3 UR7, UPT, UPT, UR13, 0x34400, URZ ;  /* 0x000344000d077890 */ /* 0x000fe4000fffe0ff */
[----:B------:R-:W-:Y:S01]  /*2af0*/  USHF.R.U32.HI UR6, URZ, 0x4, UR6 ;  /* 0x00000004ff067899 */ /* 0x000fe20008011606 */
[----:B------:R-:W1:Y:S01]  /*2b00*/  LDS R0, [UR13+0xe0] ;  /* 0x0000e00dff007984 */ /* 0x000e620008000800 */
[----:B------:R-:W-:Y:S02]  /*2b10*/  UIADD3 UR41, UPT, UPT, -UR4, URZ, URZ ;  /* 0x000000ff04297290 */ /* 0x000fe4000fffe1ff */
[----:B------:R-:W-:-:S02]  /*2b20*/  UIADD3 UR5, UPT, UPT, UR13, 0x14400, URZ ;  /* 0x000144000d057890 */ /* 0x000fc4000fffe0ff */
[----:B------:R-:W-:Y:S02]  /*2b30*/  USHF.R.U32.HI UR4, URZ, 0x4, UR7 ;  /* 0x00000004ff047899 */ /* 0x000fe40008011607 */
[----:B------:R-:W-:Y:S02]  /*2b40*/  ULOP3.LUT UR6, UR6, 0x3fff, URZ, 0xc0, !UPT ;  /* 0x00003fff06067892 */ /* 0x000fe4000f8ec0ff */
[----:B------:R-:W-:Y:S02]  /*2b50*/  USHF.R.U32.HI UR5, URZ, 0x4, UR5 ;  /* 0x00000004ff057899 */ /* 0x000fe40008011605 */
[----:B------:R-:W-:Y:S02]  /*2b60*/  ULOP3.LUT UR38, UR6, 0x10000, URZ, 0xfc, !UPT ;  /* 0x0001000006267892 */ /* 0x000fe4000f8efcff */
[----:B------:R-:W-:Y:S02]  /*2b70*/  ULOP3.LUT UR5, UR5, 0x3fff, URZ, 0xc0, !UPT ;  /* 0x00003fff05057892 */ /* 0x000fe4000f8ec0ff */
[----:B------:R-:W-:-:S02]  /*2b80*/  ULOP3.LUT UR4, UR4, 0x3fff, URZ, 0xc0, !UPT ;  /* 0x00003fff04047892 */ /* 0x000fc4000f8ec0ff */
[----:B------:R-:W-:Y:S02]  /*2b90*/  ULOP3.LUT UR39, UR5, 0x10000, URZ, 0xfc, !UPT ;  /* 0x0001000005277892 */ /* 0x000fe4000f8efcff */
[----:B------:R-:W-:Y:S02]  /*2ba0*/  ULOP3.LUT UR40, UR4, 0x10000, URZ, 0xfc, !UPT ;  /* 0x0001000004287892 */ /* 0x000fe4000f8efcff */
[----:B------:R-:W-:Y:S02]  /*2bb0*/  UIADD3 UR42, UPT, UPT, UR13, 0x80, URZ ;  /* 0x000000800d2a7890 */ /* 0x000fe4000fffe0ff */
[----:B---3--:R-:W-:Y:S01]  /*2bc0*/  UISETP.GE.AND UP3, UPT, UR10, 0x1, UPT ;  /* 0x000000010a00788c */ /* 0x008fe2000bf66270 */
[----:B-1----:R-:W-:Y:S01]  /*2bd0*/  R2UR UR29, R0 ;  /* 0x00000000001d72ca */ /* 0x002fe200000e0000 */
[----:B------:R-:W-:-:S05]  /*2be0*/  IMAD.MOV.U32 R0, RZ, RZ, 0x840 ;  /* 0x00000840ff007424 */ /* 0x000fca00078e00ff */
[C---:B------:R-:W-:Y:S02]  /*2bf0*/  R2UR UR8, R0.reuse ;  /* 0x00000000000872ca */ /* 0x040fe400000e0000 */
[----:B------:R-:W-:-:S05]  /*2c00*/  R2UR UR6, R0 ;  /* 0x00000000000672ca */ /* 0x000fca00000e0000 */
[----:B------:R-:W-:Y:S02]  /*2c10*/  ULOP3.LUT UR7, UR29, 0x1, URZ, 0xc0, !UPT ;  /* 0x000000011d077892 */ /* 0x000fe4000f8ec0ff */
[----:B------:R-:W-:Y:S02]  /*2c20*/  UIADD3 UR36, UPT, UPT, UR29, 0x1e1, URZ ;  /* 0x000001e11d247890 */ /* 0x000fe4000fffe0ff */
[----:B------:R-:W-:Y:S02]  /*2c30*/  ULOP3.LUT UR9, UR7, 0x494, URZ, 0xfc, !UPT ;  /* 0x0000049407097892 */ /* 0x000fe4000f8efcff */
[----:B------:R-:W-:Y:S01]  /*2c40*/  UIADD3 UR34, UPT, UPT, UR29, 0x1e3, URZ ;  /* 0x000001e31d227890 */ /* 0x000fe2000fffe0ff */
[----:B------:R-:W-:Y:S01]  /*2c50*/  R2UR UR7, R0 ;  /* 0x00000000000772ca */ /* 0x000fe200000e0000 */
[----:B------:R-:W-:Y:S02]  /*2c60*/  ULOP3.LUT UR5, UR36, 0x1, URZ, 0xc0, !UPT ;  /* 0x0000000124057892 */ /* 0x000fe4000f8ec0ff */
[----:B------:R-:W-:-:S02]  /*2c70*/  ULOP3.LUT UR4, UR34, 0x1, URZ, 0xc0, !UPT ;  /* 0x0000000122047892 */ /* 0x000fc4000f8ec0ff */
[----:B------:R-:W-:Y:S02]  /*2c80*/  UPRMT UR33, UR9, 0x5410, UR8 ;  /* 0x0000541009217896 */ /* 0x000fe40008000008 */
[----:B------:R-:W-:Y:S02]  /*2c90*/  UIADD3 UR32, UPT, UPT, UR29, 0x1e0, URZ ;  /* 0x000001e01d207890 */ /* 0x000fe4000fffe0ff */
[----:B------:R-:W-:Y:S02]  /*2ca0*/  ULOP3.LUT UR30, UR29, 0xfffffffe, URZ, 0xc0, !UPT ;  /* 0xfffffffe1d1e7892 */ /* 0x000fe4000f8ec0ff */
[----:B------:R-:W-:Y:S02]  /*2cb0*/  ULOP3.LUT UR5, UR5, 0x494, URZ, 0xfc, !UPT ;  /* 0x0000049405057892 */ /* 0x000fe4000f8efcff */
[----:B------:R-:W-:Y:S02]  /*2cc0*/  ULOP3.LUT UR4, UR4, 0x494, URZ, 0xfc, !UPT ;  /* 0x0000049404047892 */ /* 0x000fe4000f8efcff */
[----:B------:R-:W-:-:S02]  /*2cd0*/  ULOP3.LUT UR32, UR32, 0xfffffffe, URZ, 0xc0, !UPT ;  /* 0xfffffffe20207892 */ /* 0x000fc4000f8ec0ff */
[----:B------:R-:W-:Y:S02]  /*2ce0*/  ULOP3.LUT UR36, UR36, 0xfffffffe, URZ, 0xc0, !UPT ;  /* 0xfffffffe24247892 */ /* 0x000fe4000f8ec0ff */
[----:B------:R-:W-:Y:S02]  /*2cf0*/  UIADD3 UR30, UPT, UPT, UR30, 0x1e2, URZ ;  /* 0x000001e21e1e7890 */ /* 0x000fe4000fffe0ff */
[----:B------:R-:W-:Y:S02]  /*2d00*/  ULOP3.LUT UR34, UR34, 0xfffffffe, URZ, 0xc0, !UPT ;  /* 0xfffffffe22227892 */ /* 0x000fe4000f8ec0ff */
[----:B------:R-:W-:Y:S02]  /*2d10*/  UPRMT UR37, UR5, 0x5410, UR7 ;  /* 0x0000541005257896 */ /* 0x000fe40008000007 */
[----:B------:R-:W-:Y:S01]  /*2d20*/  UPRMT UR35, UR4, 0x5410, UR6 ;  /* 0x0000541004237896 */ /* 0x000fe20008000006 */
[----:B------:R-:W-:-:S11]  /*2d30*/  UMOV UR31, UR33 ;  /* 0x00000021001f7c82 */ /* 0x000fd60008000000 */
.L_x_50:
[----:B------:R-:W-:Y:S02]  /*2d40*/  LEA R0, R9, UR13, 0x3 ;  /* 0x0000000d09007c11 */ /* 0x000fe4000f8e18ff */
[----:B------:R-:W-:Y:S02]  /*2d50*/  SHF.L.U32 R5, R3, 0x1f, RZ ;  /* 0x0000001f03057819 */ /* 0x000fe400000006ff */
[----:B------:R-:W-:Y:S02]  /*2d60*/  LEA R6, R9, UR13, 0x4 ;  /* 0x0000000d09067c11 */ /* 0x000fe4000f8e20ff */
[----:B-1----:R-:W1:Y:S02]  /*2d70*/  SYNCS.PHASECHK.TRANS64.TRYWAIT P0, [R0+URZ+0x60], R5 ;  /* 0x00006005000075a7 */ /* 0x002e6400080011ff */
[----:B-123--:R-:W-:Y:S05]  /*2d80*/  @!P0 BRA `(.L_x_43) ;  /* 0x000000c000e08947 */ /* 0x00efea0003800000 */
.L_x_179:
[----:B-1----:R-:W1:Y:S01]  /*2d90*/  LDS.128 R4, [R6+0xc0] ;  /* 0x0000c00006047984 */ /* 0x002e620000000c00 */
[----:B------:R-:W-:Y:S02]  /*2da0*/  VIADD R0, R0, 0x70 ;  /* 0x0000007000007836 */ /* 0x000fe40000000000 */
[----:B------:R-:W-:Y:S01]  /*2db0*/  VIADD R9, R9, 0x1 ;  /* 0x0000000109097836 */ /* 0x000fe20000000000 */
[----:B------:R-:W-:Y:S01]  /*2dc0*/  @!PT LDS RZ, [RZ] ;  /* 0x00000000fffff984 */ /* 0x000fe20000000800 */
[----:B------:R-:W-:Y:S01]  /*2dd0*/  @!PT LDS RZ, [RZ] ;  /* 0x00000000fffff984 */ /* 0x000fe20000000800 */
[----:B------:R-:W-:Y:S01]  /*2de0*/  @!PT LDS RZ, [RZ] ;  /* 0x00000000fffff984 */ /* 0x000fe20000000800 */
[----:B------:R-:W-:Y:S01]  /*2df0*/  @!PT LDS RZ, [RZ] ;  /* 0x00000000fffff984 */ /* 0x000fe20000000800 */
[----:B------:R2:W-:Y:S06]  /*2e00*/  MEMBAR.ALL.CTA ;  /* 0x0000000000007992 */ /* 0x0005ec0000008000 */
[----:B--2---:R-:W2:Y:S01]  /*2e10*/  FENCE.VIEW.ASYNC.S ;  /* 0x00000000000073c6 */ /* 0x004ea20000000000 */
[----:B------:R-:W-:-:S04]  /*2e20*/  PRMT R0, RZ, 0x654, R0 ;  /* 0x00000654ff007816 */ /* 0x000fc80000000000 */
[----:B--2---:R2:W-:Y:S01]  /*2e30*/  SYNCS.ARRIVE.TRANS64.RED.A1T0 RZ, [R0+URZ], RZ ;  /* 0x000000ff00ff79a7 */ /* 0x0045e200081004ff */
[----:B-1----:R-:W-:Y:S02]  /*2e40*/  LOP3.LUT P1, RZ, R6, 0x1, RZ, 0xc0, !PT ;  /* 0x0000000106ff7812 */ /* 0x002fe4000782c0ff */
[----:B------:R-:W-:Y:S01]  /*2e50*/  LOP3.LUT R4, R8, 0x1, RZ, 0x3c, !PT ;  /* 0x0000000108047812 */ /* 0x000fe200078e3cff */
[----:B--2---:R-:W-:Y:S10]  /*2e60*/  BRA.U !UP3, `(.L_x_44) ;  /* 0x000000050b007547 */ /* 0x004ff4000b800000 */
[----:B------:R-:W-:Y:S01]  /*2e70*/  ULEA UR4, UR26, UR13, 0x3 ;  /* 0x0000000d1a047291 */ /* 0x000fe2000f8e18ff */
[----:B------:R-:W-:Y:S01]  /*2e80*/  SHF.L.U32 R0, R2, 0x1f, RZ ;  /* 0x0000001f02007819 */ /* 0x000fe200000006ff */
[----:B------:R-:W-:Y:S01]  /*2e90*/  UMOV UR23, URZ ;  /* 0x000000ff00177c82 */ /* 0x000fe20008000000 */
[----:B------:R-:W-:Y:S01]  /*2ea0*/  R2UR UR22, R4 ;  /* 0x00000000041672ca */ /* 0x000fe200000e0000 */
[----:B------:R-:W-:Y:S01]  /*2eb0*/  UMOV UR25, 0x1 ;  /* 0x0000000100197882 */ /* 0x000fe20000000000 */
[----:B------:R-:W-:Y:S01]  /*2ec0*/  UMOV UR27, UR41 ;  /* 0x00000029001b7c82 */ /* 0x000fe20008000000 */
[----:B------:R-:W-:Y:S01]  /*2ed0*/  UMOV UR24, UR43 ;  /* 0x0000002b00187c82 */ /* 0x000fe20008000000 */
[----:B------:R-:W-:Y:S02]  /*2ee0*/  UMOV UR12, UR26 ;  /* 0x0000001a000c7c82 */ /* 0x000fe40008000000 */
[----:B------:R1:W2:Y:S07]  /*2ef0*/  SYNCS.PHASECHK.TRANS64.TRYWAIT P2, [UR4], R0 ;  /* 0x00000000ff0075a7 */ /* 0x0002ae0008041104 */
[----:B------:R-:W-:-:S12]  /*2f00*/  UIMAD UR22, UR22, 0xe0, UR29 ;  /* 0x000000e0161678a4 */ /* 0x000fd8000f8e021d */
.L_x_49:
[----:B------:R-:W-:Y:S02]  /*2f10*/  UIADD3 UR27, UPT, UPT, UR27, 0x1, URZ ;  /* 0x000000011b1b7890 */ /* 0x000fe4000fffe0ff */
[----:B---3--:R-:W-:Y:S02]  /*2f20*/  ULEA UR8, UR12, UR13, 0x3 ;  /* 0x0000000d0c087291 */ /* 0x008fe4000f8e18ff */
[----:B------:R-:W-:Y:S01]  /*2f30*/  UISETP.NE.AND UP2, UPT, UR27, URZ, UPT ;  /* 0x000000ff1b00728c */ /* 0x000fe2000bf45270 */
[----:B--2---:R-:W-:Y:S10]  /*2f40*/  @P2 BRA `(.L_x_45) ;  /* 0x00000000000c2947 */ /* 0x004ff40003800000 */
[----:B------:R-:W-:Y:S04]  /*2f50*/  SHF.L.U32 R5, R2, 0x1f, RZ ;  /* 0x0000001f02057819 */ /* 0x000fe800000006ff */
[----:B------:R-:W2:Y:S02]  /*2f60*/  SYNCS.PHASECHK.TRANS64.TRYWAIT P0, [UR8], R5 ;  /* 0x00000005ff0075a7 */ /* 0x000ea40008001108 */
[----:B--2---:R-:W-:Y:S05]  /*2f70*/  @!P0 BRA `(.L_x_46) ;  /* 0x000000c000788947 */ /* 0x004fea0003800000 */
.L_x_45:
[----:B------:R-:W-:Y:S01]  /*2f80*/  UISETP.NE.AND UP0, UPT, UR24, 0x1, UPT ;  /* 0x000000011800788c */ /* 0x000fe2000bf05270 */
[----:B------:R-:W-:Y:S01]  /*2f90*/  PLOP3.LUT P2, PT, PT, PT, PT, 0x80, 0x8 ;  /* 0x000000000008781c */ /* 0x000fe20003f4f070 */
[----:B------:R-:W-:Y:S02]  /*2fa0*/  UIADD3 UR4, UPT, UPT, UR12, 0x1, URZ ;  /* 0x000000010c047890 */ /* 0x000fe4000fffe0ff */
[----:B------:R-:W-:Y:S02]  /*2fb0*/  ULEA UR6, UR12, UR40, 0x7 ;  /* 0x000000280c067291 */ /* 0x000fe4000f8e38ff */
[----:B------:R-:W-:Y:S01]  /*2fc0*/  UISETP.NE.AND UP1, UPT, UR4, 0x2, UPT ;  /* 0x000000020400788c */ /* 0x000fe2000bf25270 */
[----:B------:R-:W-:Y:S01]  /*2fd0*/  PLOP3.LUT P0, PT, PT, PT, UP0, 0x80, 0x8 ;  /* 0x000000000008781c */ /* 0x000fe20003f0f008 */
[----:B------:R-:W-:Y:S02]  /*2fe0*/  UMOV UR7, 0x4008 ;  /* 0x0000400800077882 */ /* 0x000fe40000000000 */
[----:B------:R-:W-:Y:S02]  /*2ff0*/  USEL UR5, URZ, 0x1, UP1 ;  /* 0x00000001ff057887 */ /* 0x000fe40008800000 */
[----:B------:R-:W-:Y:S04]  /*3000*/  USEL UR26, UR4, URZ, UP1 ;  /* 0x000000ff041a7287 */ /* 0x000fe80008800000 */
[----:B------:R-:W-:Y:S01]  /*3010*/  @UP0 ULEA UR4, UR26, UR13, 0x3 ;  /* 0x0000000d1a040291 */ /* 0x000fe2000f8e18ff */
[----:B------:R-:W-:Y:S01]  /*3020*/  LOP3.LUT R2, R2, UR5, RZ, 0x3c, !PT ;  /* 0x0000000502027c12 */ /* 0x000fe2000f8e3cff */
[----:B------:R-:W-:Y:S03]  /*3030*/  UISETP.NE.AND UP0, UPT, UR25, 0x1, UPT ;  /* 0x000000011900788c */ /* 0x000fe6000bf05270 */
[----:B-1----:R-:W-:Y:S04]  /*3040*/  @P0 SHF.L.U32 R0, R2, 0x1f, RZ ;  /* 0x0000001f02000819 */ /* 0x002fe800000006ff */
[----:B------:R1:W2:Y:S01]  /*3050*/  @P0 SYNCS.PHASECHK.TRANS64.TRYWAIT P2, [UR4], R0 ;  /* 0x00000000ff0005a7 */ /* 0x0002a20008041104 */
[----:B------:R1:W-:Y:S01]  /*3060*/  UTCCP.T.S.128dp128bit tmem[UR29+0x1e0], gdesc[UR6] ;  /* 0x0001e0061d0079e7 */ /* 0x0003e20008180000 */
[----:B------:R-:W-:Y:S05]  /*3070*/  BRA.U UP0, `(.L_x_47) ;  /* 0x00000001000c7547 */ /* 0x000fea000b800000 */
[----:B------:R-:W-:Y:S04]  /*3080*/  SHF.L.U32 R5, R8, 0x1f, RZ ;  /* 0x0000001f08057819 */ /* 0x000fe800000006ff */
[----:B------:R-:W3:Y:S02]  /*3090*/  SYNCS.PHASECHK.TRANS64.TRYWAIT P0, [UR13+0x88], R5 ;  /* 0x00008805ff0075a7 */ /* 0x000ee4000800110d */
[----:B---3--:R-:W-:Y:S05]  /*30a0*/  @!P0 BRA `(.L_x_48) ;  /* 0x000000c000448947 */ /* 0x008fea0003800000 */
.L_x_47:
[----:B-1----:R-:W-:Y:S02]  /*30b0*/  ULEA UR6, UR12, UR39, 0xc ;  /* 0x000000270c067291 */ /* 0x002fe4000f8e60ff */
[----:B------:R-:W-:Y:S02]  /*30c0*/  ULEA UR4, UR12, UR38, 0xa ;  /* 0x000000260c047291 */ /* 0x000fe4000f8e50ff */
[----:B------:R-:W-:Y:S02]  /*30d0*/  UISETP.NE.U32.AND UP0, UPT, UR23, URZ, UPT ;  /* 0x000000ff1700728c */ /* 0x000fe4000bf05070 */
[----:B------:R-:W-:Y:S02]  /*30e0*/  UIADD3 UR20, UPT, UPT, UR6, 0x4, URZ ;  /* 0x0000000406147890 */ /* 0x000fe4000fffe0ff */
[----:B------:R-:W-:Y:S02]  /*30f0*/  UIADD3 UR18, UPT, UPT, UR4, 0x2, URZ ;  /* 0x0000000204127890 */ /* 0x000fe4000fffe0ff */
[----:B------:R-:W-:Y:S02]  /*3100*/  UIADD3 UR28, UPT, UPT, UR8, 0x10, URZ ;  /* 0x00000010081c7890 */ /* 0x000fe4000fffe0ff */
[----:B------:R-:W-:Y:S02]  /*3110*/  UIADD3 UR16, UPT, UPT, UR6, 0x800, URZ ;  /* 0x0000080006107890 */ /* 0x000fe4000fffe0ff */
[----:B------:R-:W-:Y:S02]  /*3120*/  UIADD3 UR14, UPT, UPT, UR4, 0x4, URZ ;  /* 0x00000004040e7890 */ /* 0x000fe4000fffe0ff */
[----:B------:R-:W-:Y:S02]  /*3130*/  UIADD3 UR10, UPT, UPT, UR6, 0x804, URZ ;  /* 0x00000804060a7890 */ /* 0x000fe4000fffe0ff */
[----:B------:R-:W-:Y:S02]  /*3140*/  UIADD3 UR8, UPT, UPT, UR4, 0x6, URZ ;  /* 0x0000000604087890 */ /* 0x000fe4000fffe0ff */
[----:B------:R-:W-:Y:S02]  /*3150*/  UIADD3 UR25, UPT, UPT, UR25, 0x1, URZ ;  /* 0x0000000119197890 */ /* 0x000fe4000fffe0ff */
[----:B------:R-:W-:Y:S01]  /*3160*/  UIADD3 UR24, UPT, UPT, UR24, -0x1, URZ ;  /* 0xffffffff18187890 */ /* 0x000fe2000fffe0ff */
[----:B------:R-:W-:Y:S01]  /*3170*/  UMOV UR7, 0x40004040 ;  /* 0x4000404000077882 */ /* 0x000fe20000000000 */
[----:B------:R-:W-:Y:S01]  /*3180*/  UMOV UR5, 0x40004040 ;  /* 0x4000404000057882 */ /* 0x000fe20000000000 */
[----:B------:R-:W-:Y:S01]  /*3190*/  UMOV UR21, 0x40004040 ;  /* 0x4000404000157882 */ /* 0x000fe20000000000 */
[----:B------:R3:W-:Y:S01]  /*31a0*/  UTCHMMA gdesc[UR4], gdesc[UR6], tmem[UR22], tmem[UR32], idesc[UR33], UP0 ;  /* 0x00ff2006040075ea */ /* 0x0007e20008000016 */
[----:B------:R-:W-:Y:S01]  /*31b0*/  UMOV UR19, 0x40004040 ;  /* 0x4000404000137882 */ /* 0x000fe20000000000 */
[----:B------:R-:W-:Y:S01]  /*31c0*/  UMOV UR17, 0x40004040 ;  /* 0x4000404000117882 */ /* 0x000fe20000000000 */
[----:B------:R3:W-:Y:S01]  /*31d0*/  UTCHMMA gdesc[UR18], gdesc[UR20], tmem[UR22], tmem[UR36], idesc[UR37], UPT ;  /* 0x00ff2414120075ea */ /* 0x0007e2000b800016 */
[----:B------:R-:W-:Y:S01]  /*31e0*/  UMOV UR15, 0x40004040 ;  /* 0x40004040000f7882 */ /* 0x000fe20000000000 */
[----:B------:R-:W-:Y:S01]  /*31f0*/  UMOV UR11, 0x40004040 ;  /* 0x40004040000b7882 */ /* 0x000fe20000000000 */
[----:B------:R3:W-:Y:S01]  /*3200*/  UTCHMMA gdesc[UR14], gdesc[UR16], tmem[UR22], tmem[UR30], idesc[UR31], UPT ;  /* 0x00ff1e100e0075ea */ /* 0x0007e2000b800016 */
[----:B------:R-:W-:Y:S01]  /*3210*/  UMOV UR9, 0x40004040 ;  /* 0x4000404000097882 */ /* 0x000fe20000000000 */
[----:B------:R-:W-:Y:S01]  /*3220*/  UMOV UR23, 0x1 ;  /* 0x0000000100177882 */ /* 0x000fe20000000000 */
[----:B------:R3:W-:Y:S01]  /*3230*/  UTCHMMA gdesc[UR8], gdesc[UR10], tmem[UR22], tmem[UR34], idesc[UR35], UPT ;  /* 0x00ff220a080075ea */ /* 0x0007e2000b800016 */
[----:B------:R3:W-:Y:S01]  /*3240*/  UTCBAR [UR28], URZ ;  /* 0x000000ff1c0073e9 */ /* 0x0007e200080000ff */
[----:B------:R-:W-:Y:S01]  /*3250*/  UMOV UR12, UR26 ;  /* 0x0000001a000c7c82 */ /* 0x000fe20008000000 */
[----:B------:R-:W-:Y:S05]  /*3260*/  BRA.U UP2, `(.L_x_49) ;  /* 0xfffffffd02287547 */ /* 0x000fea000b83ffff */
.L_x_44:
[C---:B------:R-:W-:Y:S01]  /*3270*/  ISETP.NE.AND P0, PT, R9.reuse, 0x2, PT ;  /* 0x000000020900780c */ /* 0x040fe20003f05270 */
[----:B------:R1:W-:Y:S01]  /*3280*/  UTCBAR [UR42], URZ ;  /* 0x000000ff2a0073e9 */ /* 0x0003e200080000ff */
[----:B------:R-:W-:Y:S02]  /*3290*/  IMAD.MOV.U32 R8, RZ, RZ, R4 ;  /* 0x000000ffff087224 */ /* 0x000fe400078e0004 */
[----:B------:R-:W-:Y:S02]  /*32a0*/  SEL R0, RZ, 0x1, P0 ;  /* 0x00000001ff007807 */ /* 0x000fe40000000000 */
[----:B------:R-:W-:Y:S02]  /*32b0*/  SEL R9, R9, RZ, P0 ;  /* 0x000000ff09097207 */ /* 0x000fe40000000000 */
[----:B------:R-:W-:Y:S01]  /*32c0*/  LOP3.LUT R3, R3, R0, RZ, 0x3c, !PT ;  /* 0x0000000003037212 */ /* 0x000fe200078e3cff */
[----:B------:R-:W-:Y:S06]  /*32d0*/  @P1 BRA `(.L_x_50) ;  /* 0xfffffff800981947 */ /* 0x000fec000383ffff */
[----:B---3--:R-:W3:Y:S01]  /*32e0*/  S2UR UR6, SR_CgaCtaId ;  /* 0x00000000000679c3 */ /* 0x008ee20000008800 */
[----:B------:R-:W-:Y:S01]  /*32f0*/  ELECT P0, URZ, PT ;  /* 0x0000000000ff782f */ /* 0x000fe20003800000 */
[----:B------:R-:W-:Y:S01]  /*3300*/  IMAD.MOV.U32 R0, RZ, RZ, 0x1 ;  /* 0x00000001ff007424 */ /* 0x000fe200078e00ff */
[----:B------:R-:W-:Y:S01]  /*3310*/  UMOV UR4, 0x40 ;  /* 0x0000004000047882 */ /* 0x000fe20000000000 */
[----:B------:R-:W-:-:S04]  /*3320*/  SHF.L.U32 R3, RZ, 0x1f, RZ ;  /* 0x0000001fff037819 */ /* 0x000fc800000006ff */
[----:B------:R-:W-:Y:S01]  /*3330*/  UVIRTCOUNT.DEALLOC.SMPOOL 0x80 ;  /* 0x000000800000784c */ /* 0x000fe20000000000 */
[----:B---3--:R-:W-:-:S09]  /*3340*/  ULEA UR6, UR6, UR4, 0x18 ;  /* 0x0000000406067291 */ /* 0x008fd2000f8ec0ff */
[----:B------:R3:W-:Y:S01]  /*3350*/  @P0 STS.U8 [UR6+0x1c], R0 ;  /* 0x00001c00ff000988 */ /* 0x0007e20008000006 */
[----:B------:R-:W4:Y:S02]  /*3360*/  SYNCS.PHASECHK.TRANS64.TRYWAIT P0, [UR13+0xb0], R3 ;  /* 0x0000b003ff0075a7 */ /* 0x000f24000800110d */
[----:B---34-:R-:W-:Y:S05]  /*3370*/  @!P0 BRA `(.L_x_51) ;  /* 0x000000bc00a88947 */ /* 0x018fea0003800000 */
.L_x_183:
[----:B------:R-:W-:Y:S01]  /*3380*/  NOP ;  /* 0x0000000000007918 */ /* 0x000fe20000000000 */
[----:B---3--:R-:W3:Y:S01]  /*3390*/  LDS R0, [UR6+0x14] ;  /* 0x00001406ff007984 */ /* 0x008ee20008000800 */
[----:B------:R-:W-:Y:S01]  /*33a0*/  ULOP3.LUT UR4, UR29, 0xffff, URZ, 0xc0, !UPT ;  /* 0x0000ffff1d047892 */ /* 0x000fe2000f8ec0ff */
[----:B------:R-:W-:Y:S01]  /*33b0*/  UMOV UR5, 0xffff ;  /* 0x0000ffff00057882 */ /* 0x000fe20000000000 */
[----:B------:R-:W-:Y:S02]  /*33c0*/  UMOV UR7, 0x1 ;  /* 0x0000000100077882 */ /* 0x000fe40000000000 */
[----:B------:R-:W-:-:S04]  /*33d0*/  USHF.R.U32.HI UR4, URZ, 0x5, UR4 ;  /* 0x00000005ff047899 */ /* 0x000fc80008011604 */
[----:B------:R-:W-:Y:S02]  /*33e0*/  USHF.L.U32 UR5, UR5, UR4, URZ ;  /* 0x0000000405057299 */ /* 0x000fe400080006ff */
[----:B------:R-:W-:-:S04]  /*33f0*/  USHF.L.U32 UR4, UR7, UR4, URZ ;  /* 0x0000000407047299 */ /* 0x000fc800080006ff */
[----:B---3--:R-:W-:-:S04]  /*3400*/  LOP3.LUT R0, R0, UR5, RZ, 0xc0, !PT ;  /* 0x0000000500007c12 */ /* 0x008fc8000f8ec0ff */
[----:B------:R-:W-:-:S13]  /*3410*/  ISETP.NE.AND P0, PT, R0, UR5, PT ;  /* 0x0000000500007c0c */ /* 0x000fda000bf05270 */
[----:B------:R-:W-:Y:S05]  /*3420*/  @P0 BRA `(.L_x_52) ;  /* 0x0000000000580947 */ /* 0x000fea0003800000 */
[----:B------:R-:W3:Y:S02]  /*3430*/  LDS R0, [UR6+0x18] ;  /* 0x00001806ff007984 */ /* 0x000ee40008000800 */
[----:B---3--:R-:W-:-:S04]  /*3440*/  LOP3.LUT R0, R0, UR4, RZ, 0xc0, !PT ;  /* 0x0000000400007c12 */ /* 0x008fc8000f8ec0ff */
[----:B------:R-:W-:-:S13]  /*3450*/  ISETP.NE.AND P0, PT, R0, UR4, PT ;  /* 0x0000000400007c0c */ /* 0x000fda000bf05270 */
[----:B------:R-:W-:Y:S05]  /*3460*/  @P0 BRA `(.L_x_53) ;  /* 0x00000000003c0947 */ /* 0x000fea0003800000 */
[----:B------:R-:W3:Y:S01]  /*3470*/  S2R R2, SR_LANEID ;  /* 0x0000000000027919 */ /* 0x000ee20000000000 */
[----:B------:R-:W-:Y:S01]  /*3480*/  ULOP3.LUT UR5, URZ, UR5, URZ, 0x33, !UPT ;  /* 0x00000005ff057292 */ /* 0x000fe2000f8e33ff */
[----:B------:R-:W-:Y:S01]  /*3490*/  LOP3.LUT R4, RZ, UR4, RZ, 0x33, !PT ;  /* 0x00000004ff047c12 */ /* 0x000fe2000f8e33ff */
[----:B------:R-:W-:Y:S02]  /*34a0*/  VOTEU.ANY UR4, UPT, PT ;  /* 0x0000000000047886 */ /* 0x000fe400038e0100 */
[----:B------:R-:W-:Y:S01]  /*34b0*/  UFLO.U32 UR4, UR4 ;  /* 0x00000004000472bd */ /* 0x000fe200080e0000 */
[----:B------:R-:W4:Y:S01]  /*34c0*/  REDUX UR7, R4 ;  /* 0x00000000040773c4 */ /* 0x000f220000000000 */
[----:B------:R-:W-:-:S06]  /*34d0*/  IMAD.U32 R0, RZ, RZ, UR5 ;  /* 0x00000005ff007e24 */ /* 0x000fcc000f8e00ff */
[----:B------:R1:W-:Y:S01]  /*34e0*/  UTCATOMSWS.AND URZ, UR5 ;  /* 0x0000000500ff79e3 */ /* 0x0003e20008000000 */
[----:B------:R-:W2:Y:S01]  /*34f0*/  REDUX UR8, R0 ;  /* 0x00000000000873c4 */ /* 0x000ea20000000000 */
[----:B---3--:R-:W-:Y:S01]  /*3500*/  ISETP.EQ.U32.AND P0, PT, R2, UR4, PT ;  /* 0x0000000402007c0c */ /* 0x008fe2000bf02070 */
[----:B----4-:R-:W-:Y:S01]  /*3510*/  IMAD.U32 R2, RZ, RZ, UR7 ;  /* 0x00000007ff027e24 */ /* 0x010fe2000f8e00ff */
[----:B--2---:R-:W-:-:S11]  /*3520*/  MOV R3, UR8 ;  /* 0x0000000800037c02 */ /* 0x004fd60008000f00 */
[----:B------:R1:W-:Y:S04]  /*3530*/  @P0 ATOMS.AND RZ, [UR6+0x14], R3 ;  /* 0x00001403ffff098c */ /* 0x0003e8000a800006 */
[----:B------:R1:W-:Y:S01]  /*3540*/  @P0 ATOMS.AND RZ, [UR6+0x18], R2 ;  /* 0x00001802ffff098c */ /* 0x0003e2000a800006 */
[----:B------:R-:W-:Y:S05]  /*3550*/  BRA `(.L_x_54) ;  /* 0x0000000000147947 */ /* 0x000fea0003800000 */
.L_x_53:
[----:B------:R-:W-:Y:S02]  /*3560*/  MOV R2, 0x3580 ;  /* 0x0000358000027802 */ /* 0x000fe40000000f00 */
[----:B-12--5:R-:W-:Y:S05]  /*3570*/  CALL.REL.NOINC `($__internal_0_$__cuda_sm10x_tcgen05_guardrail_trap_col_being_dealloced_not_returned_by_alloc) ;  /* 0x000000c400287944 */ /* 0x026fea0003c00000 */
[----:B------:R-:W-:Y:S05]  /*3580*/  BRA `(.L_x_54) ;  /* 0x0000000000087947 */ /* 0x000fea0003800000 */
.L_x_52:
[----:B------:R-:W-:Y:S02]  /*3590*/  MOV R2, 0x35b0 ;  /* 0x000035b000027802 */ /* 0x000fe40000000f00 */
[----:B-12--5:R-:W-:Y:S05]  /*35a0*/  CALL.REL.NOINC `($__internal_2_$__cuda_sm10x_tcgen05_guardrail_trap_unallocated_columns_being_dealloced) ;  /* 0x000000c400347944 */ /* 0x026fea0003c00000 */
.L_x_54:
[----:B------:R-:W-:Y:S01]  /*35b0*/  NOP ;  /* 0x0000000000007918 */ /* 0x000fe20000000000 */
[----:B-1----:R-:W-:Y:S05]  /*35c0*/  EXIT ;  /* 0x000000000000794d */ /* 0x002fea0003800000 */
.L_x_38:
[----:B------:R-:W-:-:S09]  /*35d0*/  UISETP.NE.OR UP0, UPT, UR24, 0x3, !UP3 ;  /* 0x000000031800788c */ /* 0x000fd2000df05670 */
[----:B------:R-:W-:Y:S05]  /*35e0*/  BRA.U UP0, `(.L_x_55) ;  /* 0x00000029004c7547 */ /* 0x000fea000b800000 */
[----:B------:R-:W1:Y:S01]  /*35f0*/  LDCU.64 UR4, c[0x0][0xa88] ;  /* 0x00015100ff0477ac */ /* 0x000e620008000a00 */
[----:B------:R-:W2:Y:S01]  /*3600*/  LDC.64 R12, c[0x0][0x348] ;  /* 0x0000d200ff0c7b82 */ /* 0x000ea20000000a00 */
[----:B------:R-:W-:Y:S01]  /*3610*/  R2UR UR54, R73 ;  /* 0x00000000493672ca */ /* 0x000fe200000e0000 */
[----:B------:R-:W-:Y:S01]  /*3620*/  HFMA2 R9, -RZ, RZ, 0, 0 ;  /* 0x00000000ff097431 */ /* 0x000fe200000001ff */
[----:B------:R-:W3:Y:S01]  /*3630*/  LDCU UR43, c[0x0][0x370] ;  /* 0x00006e00ff2b77ac */ /* 0x000ee20008000800 */
[----:B------:R-:W-:Y:S01]  /*3640*/  R2UR UR52, R78 ;  /* 0x000000004e3472ca */ /* 0x000fe200000e0000 */
[----:B------:R-:W-:Y:S01]  /*3650*/  IMAD.MOV.U32 R11, RZ, RZ, 0x1 ;  /* 0x00000001ff0b7424 */ /* 0x000fe200078e00ff */
[----:B------:R-:W3:Y:S01]  /*3660*/  LDCU.128 UR48, c[0x0][0xd10] ;  /* 0x0001a200ff3077ac */ /* 0x000ee20008000c00 */
[----:B------:R-:W-:Y:S02]  /*3670*/  IMAD.MOV.U32 R10, RZ, RZ, RZ ;  /* 0x000000ffff0a7224 */ /* 0x000fe400078e00ff */
[----:B------:R-:W-:Y:S01]  /*3680*/  IMAD.MOV.U32 R3, RZ, RZ, 0x4000 ;  /* 0x00004000ff037424 */ /* 0x000fe200078e00ff */
[----:B------:R-:W4:Y:S01]  /*3690*/  LDCU UR42, c[0x0][0x374] ;  /* 0x00006e80ff2a77ac */ /* 0x000f220008000800 */
[----:B------:R-:W4:Y:S01]  /*36a0*/  LDCU.64 UR40, c[0x0][0xa90] ;  /* 0x00015200ff2877ac */ /* 0x000f220008000a00 */
[----:B-1----:R-:W-:Y:S01]  /*36b0*/  UISETP.NE.U32.AND UP0, UPT, UR4, URZ, UPT ;  /* 0x000000ff0400728c */ /* 0x002fe2000bf05070 */
[----:B------:R-:W1:Y:S01]  /*36c0*/  LDCU UR15, c[0x0][0xd0c] ;  /* 0x0001a180ff0f77ac */ /* 0x000e620008000800 */
[----:B------:R-:W1:Y:S01]  /*36d0*/  LDCU UR55, c[0x0][0xd20] ;  /* 0x0001a400ff3777ac */ /* 0x000e620008000800 */
[----:B------:R-:W1:Y:S01]  /*36e0*/  LDCU UR4, c[0x0][0xd30] ;  /* 0x0001a600ff0477ac */ /* 0x000e620008000800 */
[----:B------:R-:W-:-:S02]  /*36f0*/  UISETP.NE.AND.EX UP6, UPT, UR5, URZ, UPT, UP0 ;  /* 0x000000ff0500728c */ /* 0x000fc4000bfc5300 */
[----:B------:R-:W-:Y:S02]  /*3700*/  UISETP.NE.AND UP0, UPT, UR24, 0x2, UPT ;  /* 0x000000021800788c */ /* 0x000fe4000bf05270 */
[----:B---3--:R-:W-:Y:S02]  /*3710*/  UIMAD.WIDE.U32 UR8, UR43, UR48, URZ ;  /* 0x000000302b0872a5 */ /* 0x008fe4000f8e00ff */
[----:B----4-:R-:W-:Y:S02]  /*3720*/  UIMAD.WIDE.U32 UR6, UR42, UR51, URZ ;  /* 0x000000332a0672a5 */ /* 0x010fe4000f8e00ff */
[----:B------:R-:W-:Y:S02]  /*3730*/  USEL UR53, URZ, 0x1, UP0 ;  /* 0x00000001ff357887 */ /* 0x000fe40008000000 */
[----:B------:R-:W-:Y:S01]  /*3740*/  UISETP.NE.U32.AND UP0, UPT, UR40, URZ, UPT ;  /* 0x000000ff2800728c */ /* 0x000fe2000bf05070 */
[----:B------:R-:W-:Y:S01]  /*3750*/  UMOV UR32, 0x400 ;  /* 0x0000040000207882 */ /* 0x000fe20000000000 */
[----:B------:R-:W-:Y:S01]  /*3760*/  UMOV UR5, UR9 ;  /* 0x0000000900057c82 */ /* 0x000fe20008000000 */
[----:B------:R-:W-:Y:S01]  /*3770*/  UMOV UR6, UR7 ;  /* 0x0000000700067c82 */ /* 0x000fe20008000000 */
[----:B------:R-:W-:-:S02]  /*3780*/  UISETP.GE.AND UP4, UPT, UR44, 0x1, UPT ;  /* 0x000000012c00788c */ /* 0x000fc4000bf86270 */
[----:B------:R-:W-:Y:S02]  /*3790*/  UISETP.NE.AND UP3, UPT, UR44, 0x1, UPT ;  /* 0x000000012c00788c */ /* 0x000fe4000bf65270 */
[----:B------:R-:W-:Y:S01]  /*37a0*/  UISETP.NE.AND.EX UP5, UPT, UR41, URZ, UPT, UP0 ;  /* 0x000000ff2900728c */ /* 0x000fe2000bfa5300 */
[----:B------:R-:W-:Y:S01]  /*37b0*/  UMOV UR29, URZ ;  /* 0x000000ff001d7c82 */ /* 0x000fe20008000000 */
[----:B------:R-:W-:Y:S01]  /*37c0*/  UMOV UR35, URZ ;  /* 0x000000ff00237c82 */ /* 0x000fe20008000000 */
[----:B------:R-:W-:Y:S01]  /*37d0*/  UPLOP3.LUT UP1, UPT, UPT, UPT, UPT, 0x40, 0x4 ;  /* 0x000000000004789c */ /* 0x000fe20003f2e870 */
[----:B------:R-:W3:Y:S01]  /*37e0*/  LDCU.64 UR22, c[0x0][0xd28] ;  /* 0x0001a500ff1677ac */ /* 0x000ee20008000a00 */
[----:B------:R-:W-:Y:S02]  /*37f0*/  ULEA UR32, UR46, UR32, 0x18 ;  /* 0x000000202e207291 */ /* 0x000fe4000f8ec0ff */
[----:B-1----:R-:W-:Y:S02]  /*3800*/  UISETP.NE.AND UP3, UPT, UR15, 0x1, UPT ;  /* 0x000000010f00788c */ /* 0x002fe4000bf65270 */
[----:B------:R-:W-:-:S02]  /*3810*/  USHF.R.U32.HI UR47, URZ, UR49, UR5 ;  /* 0x00000031ff2f7299 */ /* 0x000fc40008011605 */
[----:B------:R-:W-:Y:S02]  /*3820*/  USHF.R.U32.HI UR45, URZ, UR55, UR6 ;  /* 0x00000037ff2d7299 */ /* 0x000fe40008011606 */
[----:B------:R-:W-:Y:S02]  /*3830*/  UISETP.NE.AND UP0, UPT, UR50, 0x1, UPT ;  /* 0x000000013200788c */ /* 0x000fe4000bf05270 */
[----:B--2---:R-:W-:-:S11]  /*3840*/  UISETP.NE.AND UP4, UPT, UR4, 0x1, UPT ;  /* 0x000000010400788c */ /* 0x004fd6000bf85270 */
.L_x_70:
[C---:B------:R-:W-:Y:S02]  /*3850*/  LEA R8, R10.reuse, UR32, 0x3 ;  /* 0x000000200a087c11 */ /* 0x040fe4000f8e18ff */
[----:B------:R-:W-:Y:S02]  /*3860*/  SHF.L.U32 R5, R9, 0x1f, RZ ;  /* 0x0000001f09057819 */ /* 0x000fe400000006ff */
[----:B------:R-:W-:Y:S02]  /*3870*/  LEA R6, R10, UR32, 0x4 ;  /* 0x000000200a067c11 */ /* 0x000fe4000f8e20ff */
[----:B------:R-:W1:Y:S02]  /*3880*/  SYNCS.PHASECHK.TRANS64.TRYWAIT P0, [R8+URZ+0x60], R5 ;  /* 0x00006005080075a7 */ /* 0x000e6400080011ff */
[----:B-12---:R-:W-:Y:S05]  /*3890*/  @!P0 BRA `(.L_x_56) ;  /* 0x000000b800788947 */ /* 0x006fea0003800000 */
.L_x_184:
[----:B-1----:R-:W1:Y:S01]  /*38a0*/  LDS.128 R4, [R6+0xc0] ;  /* 0x0000c00006047984 */ /* 0x002e620000000c00 */
[----:B------:R-:W-:Y:S01]  /*38b0*/  UISETP.GE.AND UP0, UPT, UR44, 0x1, UPT ;  /* 0x000000012c00788c */ /* 0x000fe2000bf06270 */
[----:B------:R-:W-:Y:S01]  /*38c0*/  @!PT LDS RZ, [RZ] ;  /* 0x00000000fffff984 */ /* 0x000fe20000000800 */
[----:B------:R-:W-:Y:S01]  /*38d0*/  @!PT LDS RZ, [RZ] ;  /* 0x00000000fffff984 */ /* 0x000fe20000000800 */
[----:B------:R-:W-:Y:S01]  /*38e0*/  @!PT LDS RZ, [RZ] ;  /* 0x00000000fffff984 */ /* 0x000fe20000000800 */
[----:B------:R-:W-:Y:S01]  /*38f0*/  @!PT LDS RZ, [RZ] ;  /* 0x00000000fffff984 */ /* 0x000fe20000000800 */
[----:B------:R2:W-:Y:S06]  /*3900*/  MEMBAR.ALL.CTA ;  /* 0x0000000000007992 */ /* 0x0005ec0000008000 */
[----:B--2---:R-:W2:Y:S01]  /*3910*/  FENCE.VIEW.ASYNC.S ;  /* 0x00000000000073c6 */ /* 0x004ea20000000000 */
[----:B-1----:R-:W-:Y:S11]  /*3920*/  LOP3.LUT P0, RZ, R6, 0x1, RZ, 0xc0, !PT ;  /* 0x0000000106ff7812 */ /* 0x002ff6000780c0ff */
[----:B------:R-:W-:Y:S02]  /*3930*/  @!UPT UIADD3 URZ, UPT, UPT, URZ, URZ, URZ ;  /* 0x000000fffffff290 */ /* 0x000fe4000fffe0ff */
[----:B--2---:R-:W-:Y:S01]  /*3940*/  VOTEU.ANY UP3, P0 ;  /* 0x0000000000ff7886 */ /* 0x004fe20000060100 */
[----:B------:R-:W-:Y:S11]  /*3950*/  PLOP3.LUT P0, PT, PT, PT, UP3, 0x80, 0x8 ;  /* 0x000000000008781c */ /* 0x000ff60003f0f038 */
[----:B------:R-:W-:Y:S02]  /*3960*/  @!UPT UIADD3 URZ, UPT, UPT, URZ, URZ, URZ ;  /* 0x000000fffffff290 */ /* 0x000fe4000fffe0ff */
[----:B------:R-:W-:Y:S02]  /*3970*/  @P0 SHF.R.U32.HI R0, RZ, 0x10, R5 ;  /* 0x00000010ff000819 */ /* 0x000fe40000011605 */
[----:B------:R-:W-:Y:S02]  /*3980*/  @P0 MOV R2, R4 ;  /* 0x0000000400020202 */ /* 0x000fe40000000f00 */
[----:B------:R-:W-:Y:S01]  /*3990*/  @P0 R2UR UR4, R0 ;  /* 0x00000000000402ca */ /* 0x000fe200000e0000 */
[----:B------:R-:W-:Y:S01]  /*39a0*/  VIADD R0, R8, 0x70 ;  /* 0x0000007008007836 */ /* 0x000fe20000000000 */
[----:B------:R-:W-:Y:S02]  /*39b0*/  @P0 LOP3.LUT R4, R5, 0xffff, RZ, 0xc0, !PT ;  /* 0x0000ffff05040812 */ /* 0x000fe400078ec0ff */
[----:B------:R-:W-:Y:S02]  /*39c0*/  @P0 R2UR UR6, R2 ;  /* 0x00000000020602ca */ /* 0x000fe400000e0000 */
[----:B------:R-:W-:Y:S02]  /*39d0*/  PRMT R0, RZ, 0x654, R0 ;  /* 0x00000654ff007816 */ /* 0x000fe40000000000 */
[----:B------:R-:W-:Y:S02]  /*39e0*/  @P0 R2UR UR5, R4 ;  /* 0x00000000040502ca */ /* 0x000fe400000e0000 */
[----:B------:R1:W-:Y:S03]  /*39f0*/  SYNCS.ARRIVE.TRANS64.RED.A1T0 RZ, [R0+URZ], RZ ;  /* 0x000000ff00ff79a7 */ /* 0x0003e600081004ff */
[----:B------:R-:W-:Y:S04]  /*3a00*/  @UP3 UMOV UR37, UR4 ;  /* 0x0000000400253c82 */ /* 0x000fe80008000000 */
[----:B------:R-:W-:Y:S04]  /*3a10*/  @UP3 UMOV UR14, UR6 ;  /* 0x00000006000e3c82 */ /* 0x000fe80008000000 */
[----:B------:R-:W-:Y:S01]  /*3a20*/  @UP3 UMOV UR13, UR5 ;  /* 0x00000005000d3c82 */ /* 0x000fe20008000000 */
[----:B------:R-:W-:Y:S05]  /*3a30*/  BRA.U !UP0, `(.L_x_57) ;  /* 0x0000000108c07547 */ /* 0x000fea000b800000 */
[----:B------:R-:W-:Y:S02]  /*3a40*/  UIMAD.WIDE.U32 UR8, UR13, UR51, URZ ;  /* 0x000000330d0872a5 */ /* 0x000fe4000f8e00ff */
[----:B------:R-:W-:Y:S02]  /*3a50*/  UP2UR UR10, UPR, URZ, 0x4 ;  /* 0x00000004ff0a7883 */ /* 0x000fe40008000000 */
[----:B------:R-:W-:Y:S02]  /*3a60*/  UISETP.NE.AND UP2, UPT, UR50, 0x1, UPT ;  /* 0x000000013200788c */ /* 0x000fe4000bf45270 */
[----:B------:R-:W-:Y:S02]  /*3a70*/  UIMAD.WIDE.U32 UR16, UR14, UR48, URZ ;  /* 0x000000300e1072a5 */ /* 0x000fe4000f8e00ff */
[----:B------:R-:W-:Y:S02]  /*3a80*/  USEL UR4, UR42, UR45, !UP2 ;  /* 0x0000002d2a047287 */ /* 0x000fe4000d000000 */
[----:B------:R-:W-:Y:S02]  /*3a90*/  UISETP.NE.AND UP0, UPT, UR15, 0x1, UPT ;  /* 0x000000010f00788c */ /* 0x000fe4000bf05270 */
[----:B------:R-:W-:Y:S02]  /*3aa0*/  UP2UR UR24, UPR, URZ, 0x2 ;  /* 0x00000002ff187883 */ /* 0x000fe40008000000 */
[----:B------:R-:W-:Y:S02]  /*3ab0*/  UISETP.NE.AND UP1, UPT, UR44, 0x1, UPT ;  /* 0x000000012c00788c */ /* 0x000fe4000bf25270 */
[----:B---3--:R-:W-:Y:S02]  /*3ac0*/  UIMAD.WIDE.U32 UR18, UR4, UR22, URZ ;  /* 0x00000016041272a5 */ /* 0x008fe4000f8e00ff */
[----:B------:R-:W-:Y:S01]  /*3ad0*/  USEL UR7, UR43, UR47, !UP0 ;  /* 0x0000002f2b077287 */ /* 0x000fe2000c000000 */
[----:B------:R-:W-:Y:S02]  /*3ae0*/  UMOV UR5, UR9 ;  /* 0x0000000900057c82 */ /* 0x000fe40008000000 */
[----:B------:R-:W-:Y:S02]  /*3af0*/  USHF.R.U32.HI UR6, URZ, UR55, UR5 ;  /* 0x00000037ff067299 */ /* 0x000fe40008011605 */
[----:B------:R-:W-:Y:S02]  /*3b00*/  UIMAD.WIDE.U32 UR20, UR7, UR22, URZ ;  /* 0x00000016071472a5 */ /* 0x000fe4000f8e00ff */
[----:B------:R-:W-:Y:S02]  /*3b10*/  USEL UR6, UR13, UR6, !UP2 ;  /* 0x000000060d067287 */ /* 0x000fe4000d000000 */
[----:B------:R-:W-:Y:S01]  /*3b20*/  UISETP.NE.AND UP2, UPT, UR10, URZ, UPT ;  /* 0x000000ff0a00728c */ /* 0x000fe2000bf45270 */
[----:B------:R-:W-:Y:S01]  /*3b30*/  UMOV UR5, UR17 ;  /* 0x0000001100057c82 */ /* 0x000fe20008000000 */
[----:B------:R-:W-:Y:S02]  /*3b40*/  UIMAD.WIDE.U32 UR16, UR6, UR22, URZ ;  /* 0x00000016061072a5 */ /* 0x000fe4000f8e00ff */
[----:B------:R-:W-:Y:S03]  /*3b50*/  USHF.R.U32.HI UR8, URZ, UR49, UR5 ;  /* 0x00000031ff087299 */ /* 0x000fe60008011605 */
[----:B------:R-:W-:Y:S02]  /*3b60*/  UMOV UR5, UR19 ;  /* 0x0000001300057c82 */ /* 0x000fe40008000000 */
[----:B------:R-:W-:Y:S03]  /*3b70*/  @UP1 USHF.R.U32.HI UR4, URZ, UR23, UR5 ;  /* 0x00000017ff041299 */ /* 0x000fe60008011605 */
[----:B------:R-:W-:Y:S01]  /*3b80*/  UMOV UR5, UR21 ;  /* 0x0000001500057c82 */ /* 0x000fe20008000000 */
[----:B------:R-:W-:Y:S02]  /*3b90*/  UIMAD UR4, UR44, UR4, URZ ;  /* 0x000000042c0472a4 */ /* 0x000fe4000f8e02ff */
[----:B------:R-:W-:Y:S02]  /*3ba0*/  @UP1 USHF.R.U32.HI UR7, URZ, UR23, UR5 ;  /* 0x00000017ff071299 */ /* 0x000fe40008011605 */
[----:B------:R-:W-:Y:S02]  /*3bb0*/  USEL UR5, UR14, UR8, !UP0 ;  /* 0x000000080e057287 */ /* 0x000fe4000c000000 */
[----:B------:R-:W-:Y:S02]  /*3bc0*/  UIMAD UR8, UR44, UR7, URZ ;  /* 0x000000072c0872a4 */ /* 0x000fe4000f8e02ff */
[----:B------:R-:W-:Y:S03]  /*3bd0*/  UISETP.GE.AND UP0, UPT, UR6, UR4, UPT ;  /* 0x000000040600728c */ /* 0x000fe6000bf06270 */
[----:B------:R-:W-:Y:S01]  /*3be0*/  UMOV UR4, UR17 ;  /* 0x0000001100047c82 */ /* 0x000fe20008000000 */
[----:B------:R-:W-:Y:S02]  /*3bf0*/  UISETP.GE.OR UP0, UPT, UR5, UR8, UP0 ;  /* 0x000000080500728c */ /* 0x000fe40008706670 */
[----:B------:R-:W-:Y:S02]  /*3c00*/  USHF.R.U32.HI UR4, URZ, UR23, UR4 ;  /* 0x00000017ff047299 */ /* 0x000fe40008011604 */
[----:B------:R-:W-:Y:S02]  /*3c10*/  UIMAD.WIDE.U32 UR8, UR5, UR22, URZ ;  /* 0x00000016050872a5 */ /* 0x000fe4000f8e00ff */
[----:B------:R-:W-:Y:S04]  /*3c20*/  USEL UR10, UR6, UR4, !UP1 ;  /* 0x00000004060a7287 */ /* 0x000fe8000c800000 */
[----:B------:R-:W-:Y:S01]  /*3c30*/  UIADD3 UR12, UPT, UPT, -UR10, URZ, URZ ;  /* 0x000000ff0a0c7290 */ /* 0x000fe2000fffe1ff */
[----:B------:R-:W-:Y:S02]  /*3c40*/  @!UP0 UMOV UR4, UR9 ;  /* 0x0000000900048c82 */ /* 0x000fe40008000000 */
[----:B------:R-:W-:Y:S02]  /*3c50*/  @!UP0 USHF.R.U32.HI UR4, URZ, UR23, UR4 ;  /* 0x00000017ff048299 */ /* 0x000fe40008011604 */
[----:B------:R-:W-:Y:S02]  /*3c60*/  UIMAD UR8, UR44, UR12, UR6 ;  /* 0x0000000c2c0872a4 */ /* 0x000fe4000f8e0206 */
[----:B------:R-:W-:Y:S02]  /*3c70*/  @!UP0 USEL UR4, UR5, UR4, !UP1 ;  /* 0x0000000405048287 */ /* 0x000fe4000c800000 */
[----:B------:R-:W-:Y:S02]  /*3c80*/  UISETP.NE.AND UP1, UPT, UR24, URZ, UPT ;  /* 0x000000ff1800728c */ /* 0x000fe4000bf25270 */
[----:B------:R-:W-:Y:S02]  /*3c90*/  @!UP0 UIMAD UR7, UR7, UR8, UR4 ;  /* 0x00000008070782a4 */ /* 0x000fe4000f8e0204 */
[----:B------:R-:W-:Y:S02]  /*3ca0*/  @!UP0 UIADD3 UR9, UPT, UPT, UR10, -UR4, URZ ;  /* 0x800000040a098290 */ /* 0x000fe4000fffe0ff */
[----:B------:R-:W-:Y:S02]  /*3cb0*/  UIADD3 UR8, UPT, UPT, -UR6, URZ, URZ ;  /* 0x000000ff06087290 */ /* 0x000fe4000fffe1ff */
[----:B------:R-:W-:Y:S02]  /*3cc0*/  UIADD3 UR4, UPT, UPT, -UR5, URZ, URZ ;  /* 0x000000ff05047290 */ /* 0x000fe4000fffe1ff */
[----:B------:R-:W-:Y:S03]  /*3cd0*/  @!UP0 UIMAD UR6, UR9, UR44, UR5 ;  /* 0x0000002c090682a4 */ /* 0x000fe6000f8e0205 */
[----:B------:R-:W-:Y:S01]  /*3ce0*/  @!UP0 UMOV UR5, UR7 ;  /* 0x0000000700058c82 */ /* 0x000fe20008000000 */
[----:B------:R-:W-:Y:S02]  /*3cf0*/  UIMAD UR7, UR15, UR4, UR14 ;  /* 0x000000040f0772a4 */ /* 0x000fe4000f8e020e */
[----:B------:R-:W-:Y:S02]  /*3d00*/  UIMAD UR4, UR50, UR8, UR13 ;  /* 0x00000008320472a4 */ /* 0x000fe4000f8e020d */
[----:B------:R-:W-:Y:S02]  /*3d10*/  UIMAD UR14, UR5, UR15, UR7 ;  /* 0x0000000f050e72a4 */ /* 0x000fe4000f8e0207 */
[----:B------:R-:W-:Y:S11]  /*3d20*/  UIMAD UR13, UR6, UR50, UR4 ;  /* 0x00000032060d72a4 */ /* 0x000ff6000f8e0204 */
[----:B------:R-:W-:Y:S01]  /*3d30*/  @!UPT UIADD3 URZ, UPT, UPT, URZ, URZ, URZ ;  /* 0x000000fffffff290 */ /* 0x000fe2000fffe0ff */
.L_x_57:
[----:B------:R-:W2:Y:S01]  /*3d40*/  @!UP4 LDCU.128 UR16, c[0x0][0xd10] ;  /* 0x0001a200ff10c7ac */ /* 0x000ea20008000c00 */
[----:B------:R-:W-:Y:S04]  /*3d50*/  ISETP.NE.U32.AND P1, PT, RZ, UR40, PT ;  /* 0x00000028ff007c0c */ /* 0x000fe8000bf25070 */
[----:B------:R-:W-:Y:S01]  /*3d60*/  ISETP.NE.AND.EX P1, PT, RZ, UR41, PT, P1 ;  /* 0x00000029ff007c0c */ /* 0x000fe2000bf25310 */
[----:B------:R-:W4:Y:S01]  /*3d70*/  @!UP4 LDCU UR5, c[0x0][0xd0c] ;  /* 0x0001a180ff05c7ac */ /* 0x000f220008000800 */
[----:B------:R-:W-:Y:S02]  /*3d80*/  USHF.L.U32 UR33, UR27, 0x8, URZ ;  /* 0x000000081b217899 */ /* 0x000fe400080006ff */
[----:B------:R-:W-:Y:S02]  /*3d90*/  USHF.L.U32 UR26, UR11, 0x7, URZ ;  /* 0x000000070b1a7899 */ /* 0x000fe400080006ff */
[----:B--2---:R-:W-:Y:S07]  /*3da0*/  UIMAD.WIDE.U32 UR6, UR14, UR16, URZ ;  /* 0x000000100e0672a5 */ /* 0x004fee000f8e00ff */
[----:B------:R-:W-:Y:S01]  /*3db0*/  @!UP4 UMOV UR4, UR7 ;  /* 0x000000070004cc82 */ /* 0x000fe20008000000 */
[----:B----4-:R-:W-:Y:S02]  /*3dc0*/  @!UP4 UISETP.NE.AND UP0, UPT, UR5, 0x1, UPT ;  /* 0x000000010500c88c */ /* 0x010fe4000bf05270 */
[----:B------:R-:W-:Y:S02]  /*3dd0*/  @!UP4 USHF.R.U32.HI UR4, URZ, UR17, UR4 ;  /* 0x00000011ff04c299 */ /* 0x000fe40008011604 */
[----:B------:R-:W-:Y:S02]  /*3de0*/  UIMAD.WIDE.U32 UR6, UR13, UR19, URZ ;  /* 0x000000130d0672a5 */ /* 0x000fe4000f8e00ff */
[----:B------:R-:W-:Y:S02]  /*3df0*/  @!UP4 USEL UR8, UR14, UR4, !UP0 ;  /* 0x000000040e08c287 */ /* 0x000fe4000c000000 */
[----:B------:R-:W-:Y:S03]  /*3e00*/  @!UP4 UISETP.NE.AND UP0, UPT, UR18, 0x1, UPT ;  /* 0x000000011200c88c */ /* 0x000fe6000bf05270 */
[----:B------:R-:W-:Y:S02]  /*3e10*/  @!UP4 UMOV UR6, UR7 ;  /* 0x000000070006cc82 */ /* 0x000fe40008000000 */
[----:B------:R-:W2:Y:S02]  /*3e20*/  @!UP4 LDCU UR4, c[0x0][0xd20] ;  /* 0x0001a400ff04c7ac */ /* 0x000ea40008000800 */
[----:B--2---:R-:W-:Y:S04]  /*3e30*/  @!UP4 USHF.R.U32.HI UR6, URZ, UR4, UR6 ;  /* 0x00000004ff06c299 */ /* 0x004fe80008011606 */
[----:B------:R-:W-:Y:S04]  /*3e40*/  @!UP4 USEL UR6, UR13, UR6, !UP0 ;  /* 0x000000060d06c287 */ /* 0x000fe8000c000000 */
[----:B------:R-:W-:Y:S02]  /*3e50*/  @!UP4 UIADD3 UR4, UPT, UPT, -UR8, UR6, URZ ;  /* 0x000000060804c290 */ /* 0x000fe4000fffe1ff */
[----:B------:R-:W-:Y:S02]  /*3e60*/  @!UP4 UIADD3 UR6, UPT, UPT, UR8, -UR6, URZ ;  /* 0x800000060806c290 */ /* 0x000fe4000fffe0ff */
[----:B------:R-:W-:Y:S02]  /*3e70*/  @!UP4 UIMAD UR14, UR4, UR5, UR14 ;  /* 0x00000005040ec2a4 */ /* 0x000fe4000f8e020e */
[----:B------:R-:W-:Y:S01]  /*3e80*/  @!UP4 UIMAD UR13, UR6, UR18, UR13 ;  /* 0x00000012060dc2a4 */ /* 0x000fe2000f8e020d */
[----:B------:R-:W-:Y:S11]  /*3e90*/  BRA.U UP1, `(.L_x_58) ;  /* 0x0000000101107547 */ /* 0x000ff6000b800000 */
[----:B-1----:R-:W-:Y:S04]  /*3ea0*/  MOV R0, UR53 ;  /* 0x0000003500007c02 */ /* 0x002fe80008000f00 */
[----:B------:R-:W-:Y:S04]  /*3eb0*/  SHF.L.U32 R5, R0, 0x1f, RZ ;  /* 0x0000001f00057819 */ /* 0x000fe800000006ff */
[----:B------:R-:W1:Y:S02]  /*3ec0*/  SYNCS.PHASECHK.TRANS64.TRYWAIT P0, [UR32+0x58], R5 ;  /* 0x00005805ff0075a7 */ /* 0x000e640008001120 */
[----:B-1----:R-:W-:Y:S05]  /*3ed0*/  @!P0 BRA `(.L_x_59) ;  /* 0x000000b000fc8947 */ /* 0x002fea0003800000 */
.L_x_58:
[----:B------:R-:W-:Y:S05]  /*3ee0*/  BRA.U !UP5, `(.L_x_60) ;  /* 0x000000010d387547 */ /* 0x000fea000b800000 */
[----:B------:R-:W-:Y:S01]  /*3ef0*/  UPLOP3.LUT UP2, UPT, UPT, UPT, UP6, 0x80, 0x8 ;  /* 0x000000000008789c */ /* 0x000fe20003f4f060 */
[----:B-1----:R-:W-:Y:S01]  /*3f00*/  HFMA2 R0, -RZ, RZ, 0, 5.9604644775390625e-08 ;  /* 0x00000001ff007431 */ /* 0x002fe200000001ff */
[----:B------:R-:W1:Y:S01]  /*3f10*/  LDCU.64 UR8, c[0x0][0x358] ;  /* 0x00006b00ff0877ac */ /* 0x000e620008000a00 */
[----:B------:R-:W-:Y:S03]  /*3f20*/  IMAD.MOV.U32 R79, RZ, RZ, 0x1 ;  /* 0x00000001ff4f7424 */ /* 0x000fe600078e00ff */
[----:B------:R-:W-:Y:S05]  /*3f30*/  PLOP3.LUT P0, PT, PT, PT, UP2, 0x80, 0x8 ;  /* 0x000000000008781c */ /* 0x000fea0003f0f028 */
[----:B------:R-:W2:Y:S01]  /*3f40*/  @UP2 LDCU.64 UR4, c[0x0][0xa88] ;  /* 0x00015100ff0427ac */ /* 0x000ea20008000a00 */
[----:B------:R-:W-:Y:S07]  /*3f50*/  @UP2 UIMAD UR6, UR36, UR40, URZ ;  /* 0x00000028240622a4 */ /* 0x000fee000f8e02ff */
[----:B------:R-:W-:Y:S01]  /*3f60*/  @!P0 PRMT R79, R0, 0x7610, R79 ;  /* 0x00007610004f8816 */ /* 0x000fe2000000004f */
[----:B--2---:R-:W-:Y:S06]  /*3f70*/  @UP2 UIMAD.WIDE UR4, UR6, 0x4, UR4 ;  /* 0x00000004060428a5 */ /* 0x004fec000f8e0204 */
[----:B------:R-:W-:Y:S01]  /*3f80*/  IMAD.U32 R4, RZ, RZ, UR4 ;  /* 0x00000004ff047e24 */ /* 0x000fe2000f8e00ff */
[----:B------:R-:W-:Y:S04]  /*3f90*/  MOV R5, UR5 ;  /* 0x0000000500057c02 */ /* 0x000fe80008000f00 */
[----:B------:R-:W2:Y:S01]  /*3fa0*/  @!UP2 LDCU UR4, c[0x0][0xa80] ;  /* 0x00015000ff04a7ac */ /* 0x000ea20008000800 */
[----:B-1---5:R4:W5:Y:S02]  /*3fb0*/  @P0 LDG.E R41, desc[UR8][R4.64] ;  /* 0x0000000804290981 */ /* 0x022964000c1e1900 */
[----:B--2-4-:R-:W-:Y:S07]  /*3fc0*/  @!P0 IMAD.U32 R41, RZ, RZ, UR4 ;  /* 0x00000004ff298e24 */ /* 0x014fee000f8e00ff */
.L_x_60:
[----:B-----5:R-:W-:Y:S01]  /*3fd0*/  @!P1 FSETP.EQ.AND P0, PT, R41, RZ, PT ;  /* 0x000000ff2900920b */ /* 0x020fe20003f02000 */
[----:B------:R-:W-:Y:S01]  /*3fe0*/  @!UPT UIADD3 URZ, UPT, UPT, URZ, URZ, URZ ;  /* 0x000000fffffff290 */ /* 0x000fe2000fffe0ff */
[----:B------:R-:W-:Y:S11]  /*3ff0*/  @!P1 BRA `(.L_x_61) ;  /* 0x0000000000149947 */ /* 0x000ff60003800000 */
[----:B------:R-:W-:Y:S02]  /*4000*/  LOP3.LUT P1, RZ, R79, 0xff, RZ, 0xc0, !PT ;  /* 0x000000ff4fff7812 */ /* 0x000fe4000782c0ff */
[----:B------:R-:W-:Y:S04]  /*4010*/  PLOP3.LUT P0, PT, PT, PT, UP2, 0x80, 0x8 ;  /* 0x000000000008781c */ /* 0x000fe80003f0f028 */
[----:B------:R-:W-:Y:S07]  /*4020*/  PLOP3.LUT P0, PT, P0, PT, PT, 0x8, 0x80 ;  /* 0x000000000080781c */ /* 0x000fee000070e170 */
[----:B------:R-:W-:Y:S11]  /*4030*/  @P1 FSETP.EQ.AND P0, PT, R41, RZ, PT ;  /* 0x000000ff2900120b */ /* 0x000ff60003f02000 */
[----:B------:R-:W-:Y:S02]  /*4040*/  @!UPT UIADD3 URZ, UPT, UPT, URZ, URZ, URZ ;  /* 0x000000fffffff290 */ /* 0x000fe4000fffe0ff */
.L_x_61:
[----:B------:R-:W-:Y:S01]  /*4050*/  ULEA UR16, UR29, UR32, 0x3 ;  /* 0x000000201d107291 */ /* 0x000fe2000f8e18ff */
[----:B-1----:R-:W-:Y:S02]  /*4060*/  SHF.L.U32 R5, R11, 0x1f, RZ ;  /* 0x0000001f0b057819 */ /* 0x002fe400000006ff */
[----:B------:R-:W-:Y:S01]  /*4070*/  ELECT P1, URZ, PT ;  /* 0x0000000000ff782f */ /* 0x000fe20003820000 */
[----:B------:R-:W-:Y:S03]  /*4080*/  ULOP3.LUT UR34, UR35, 0x1, URZ, 0xc0, !UPT ;  /* 0x0000000123227892 */ /* 0x000fe6000f8ec0ff */
[----:B------:R-:W-:Y:S02]  /*4090*/  PLOP3.LUT P1, PT, P0, P1, PT, 0xf2, 0x2f ;  /* 0x00000000002f781c */ /* 0x000fe40000723e72 */
[----:B------:R-:W1:Y:S11]  /*40a0*/  SYNCS.PHASECHK.TRANS64.TRYWAIT P2, [UR16+0x38], R5 ;  /* 0x00003805ff0075a7 */ /* 0x000e760008041110 */
[----:B------:R-:W-:Y:S05]  /*40b0*/  @!P1 IADD3 R4, P0, PT, R12, 0x780, RZ ;  /* 0x000007800c049810 */ /* 0x000fea0007f1e0ff */
[----:B------:R-:W-:Y:S01]  /*40c0*/  @!P1 IMAD.X R2, RZ, RZ, R13, P0 ;  /* 0x000000ffff029224 */ /* 0x000fe200000e060d */
[----:B-1----:R-:W-:Y:S07]  /*40d0*/  @!P2 BRA `(.L_x_62) ;  /* 0x000000b00094a947 */ /* 0x002fee0003800000 */
.L_x_187:
[----:B------:R-:W-:Y:S01]  /*40e0*/  UIADD3 UR25, UPT, UPT, UR16, 0x20, URZ ;  /* 0x0000002010197890 */ /* 0x000fe2000fffe0ff */
[----:B------:R-:W-:Y:S01]  /*40f0*/  @!P1 R2UR UR5, R4 ;  /* 0x00000000040592ca */ /* 0x000fe200000e0000 */
[----:B------:R-:W-:Y:S01]  /*4100*/  UMOV UR8, 0x0 ;  /* 0x0000000000087882 */ /* 0x000fe20000000000 */
[----:B------:R-:W-:Y:S01]  /*4110*/  @!P1 R2UR UR4, R2 ;  /* 0x00000000020492ca */ /* 0x000fe200000e0000 */
[----:B------:R-:W-:Y:S01]  /*4120*/  UMOV UR18, 0x0 ;  /* 0x0000000000127882 */ /* 0x000fe20000000000 */
[----:B------:R-:W-:Y:S01]  /*4130*/  ISETP.NE.AND P0, PT, RZ, UR34, !P1 ;  /* 0x00000022ff007c0c */ /* 0x000fe2000cf05270 */
[----:B------:R-:W-:Y:S01]  /*4140*/  VOTEU.ALL UP1, P1 ;  /* 0x0000000000ff7886 */ /* 0x000fe20000820000 */
[----:B------:R-:W-:Y:S01]  /*4150*/  UMOV UR9, 0x10000000 ;  /* 0x1000000000097882 */ /* 0x000fe20000000000 */
[----:B------:R-:W-:Y:S01]  /*4160*/  UMOV UR28, UR36 ;  /* 0x00000024001c7c82 */ /* 0x000fe20008000000 */
[----:B------:R-:W-:Y:S01]  /*4170*/  VOTEU.ALL UP0, P1 ;  /* 0x0000000000ff7886 */ /* 0x000fe20000800000 */
[----:B------:R-:W-:Y:S01]  /*4180*/  UMOV UR19, 0x10000000 ;  /* 0x1000000000137882 */ /* 0x000fe20000000000 */
[----:B------:R-:W-:Y:S03]  /*4190*/  UMOV UR12, UR36 ;  /* 0x00000024000c7c82 */ /* 0x000fe60008000000 */
[----:B------:R-:W-:Y:S01]  /*41a0*/  @!UP0 UIADD3 UR6, UPT, UPT, UR33, 0xe0, URZ ;  /* 0x000000e021068890 */ /* 0x000fe2000fffe0ff */
[----:B------:R-:W-:Y:S01]  /*41b0*/  IMAD.U32 R4, RZ, RZ, UR5 ;  /* 0x00000005ff047e24 */ /* 0x000fe2000f8e00ff */
[----:B------:R-:W-:Y:S01]  /*41c0*/  @!UP0 UIADD3 UR10, UPT, UPT, UR26, 0x20, URZ ;  /* 0x000000201a0a8890 */ /* 0x000fe2000fffe0ff */
[----:B-1----:R-:W-:Y:S01]  /*41d0*/  IMAD.U32 R5, RZ, RZ, UR4 ;  /* 0x00000004ff057e24 */ /* 0x002fe2000f8e00ff */
[----:B------:R-:W-:Y:S02]  /*41e0*/  @!UP0 ULEA UR4, UR29, UR32, 0xe ;  /* 0x000000201d048291 */ /* 0x000fe4000f8e70ff */
[----:B------:R-:W-:Y:S01]  /*41f0*/  @!P1 IMAD.U32 R0, RZ, RZ, UR6 ;  /* 0x00000006ff009e24 */ /* 0x000fe2000f8e00ff */
[----:B------:R-:W-:Y:S01]  /*4200*/  @!P1 R2UR UR6, R4 ;  /* 0x00000000040692ca */ /* 0x000fe200000e0000 */
[----:B------:R-:W-:Y:S01]  /*4210*/  @P0 IMAD R0, RZ, RZ, UR33 ;  /* 0x00000021ff000e24 */ /* 0x000fe2000f8e02ff */
[----:B------:R-:W-:Y:S01]  /*4220*/  @!P1 R2UR UR7, R5 ;  /* 0x00000000050792ca */ /* 0x000fe200000e0000 */
[----:B------:R-:W-:Y:S01]  /*4230*/  @!UP0 UIADD3 UR24, UPT, UPT, UR4, 0x200, URZ ;  /* 0x0000020004188890 */ /* 0x000fe2000fffe0ff */
[----:B------:R-:W-:Y:S01]  /*4240*/  PLOP3.LUT P0, PT, P1, PT, PT, 0x8, 0x80 ;  /* 0x000000000080781c */ /* 0x000fe20000f0e170 */
[----:B------:R-:W-:Y:S11]  /*4250*/  UMOV UR5, 0x10000000 ;  /* 0x1000000000057882 */ /* 0x000ff60000000000 */
[----:B------:R-:W-:Y:S01]  /*4260*/  @!UPT UIADD3 URZ, UPT, UPT, URZ, URZ, URZ ;  /* 0x000000fffffff290 */ /* 0x000fe2000fffe0ff */
[C---:B------:R-:W-:Y:S02]  /*4270*/  @P0 R2UR.BROADCAST UR27, R0.reuse ;  /* 0x00000000001b02ca */ /* 0x040fe400008e0000 */
[----:B------:R-:W-:Y:S11]  /*4280*/  PLOP3.LUT P0, PT, P1, PT, PT, 0x8, 0x80 ;  /* 0x000000000080781c */ /* 0x000ff60000f0e170 */
[----:B------:R-:W-:Y:S02]  /*4290*/  @!UPT UIADD3 URZ, UPT, UPT, URZ, URZ, URZ ;  /* 0x000000fffffff290 */ /* 0x000fe4000fffe0ff */
[C---:B------:R-:W-:Y:S02]  /*42a0*/  @P0 R2UR.BROADCAST UR11, R0.reuse ;  /* 0x00000000000b02ca */ /* 0x040fe400008e0000 */
[----:B------:R-:W-:Y:S01]  /*42b0*/  PLOP3.LUT P0, PT, P1, PT, PT, 0x8, 0x80 ;  /* 0x000000000080781c */ /* 0x000fe20000f0e170 */
[----:B------:R1:W-:Y:S01]  /*42c0*/  @!UP1 UTMALDG.3D [UR24], [UR6], desc[UR8] ;  /* 0x00000818060095b4 */ /* 0x0003e20008011000 */
[----:B------:R-:W-:Y:S01]  /*42d0*/  VOTEU.ALL UP1, P1 ;  /* 0x0000000000ff7886 */ /* 0x000fe20000820000 */
[----:B-1----:R-:W-:Y:S01]  /*42e0*/  @!UP0 UIADD3 UR8, UPT, UPT, UR4, 0x1200, URZ ;  /* 0x0000120004088890 */ /* 0x002fe2000fffe0ff */
[----:B------:R-:W-:Y:S08]  /*42f0*/  UMOV UR9, UR25 ;  /* 0x0000001900097c82 */ /* 0x000ff00008000000 */
[----:B------:R1:W-:Y:S01]  /*4300*/  @!UP1 UTMALDG.3D [UR8], [UR6], desc[UR18] ;  /* 0x00001208060095b4 */ /* 0x0003e20008011000 */
[----:B------:R-:W-:Y:S01]  /*4310*/  VOTEU.ALL UP1, P1 ;  /* 0x0000000000ff7886 */ /* 0x000fe20000820000 */
[C---:B-1----:R-:W-:Y:S01]  /*4320*/  @P0 R2UR.BROADCAST UR11, R0.reuse ;  /* 0x00000000000b02ca */ /* 0x042fe200008e0000 */
[----:B------:R-:W-:Y:S01]  /*4330*/  @!UP0 UIADD3 UR10, UPT, UPT, UR26, 0x40, URZ ;  /* 0x000000401a0a8890 */ /* 0x000fe2000fffe0ff */
[----:B------:R-:W-:Y:S01]  /*4340*/  PLOP3.LUT P0, PT, P1, PT, PT, 0x8, 0x80 ;  /* 0x000000000080781c */ /* 0x000fe20000f0e170 */
[----:B------:R-:W-:Y:S10]  /*4350*/  @!UP0 UIADD3 UR8, UPT, UPT, UR4, 0x2200, URZ ;  /* 0x0000220004088890 */ /* 0x000ff4000fffe0ff */
[----:B------:R1:W-:Y:S02]  /*4360*/  @!UP1 UTMALDG.3D [UR8], [UR6], desc[UR18] ;  /* 0x00001208060095b4 */ /* 0x0003e40008011000 */
[----:B-1----:R-:W-:Y:S01]  /*4370*/  @P0 R2UR.BROADCAST UR11, R0 ;  /* 0x00000000000b02ca */ /* 0x002fe200008e0000 */
[----:B------:R-:W-:Y:S01]  /*4380*/  @!UP0 UIADD3 UR10, UPT, UPT, UR26, 0x60, URZ ;  /* 0x000000601a0a8890 */ /* 0x000fe2000fffe0ff */
[----:B------:R-:W-:Y:S01]  /*4390*/  @!P1 IMAD.MOV.U32 R0, RZ, RZ, 0x4000 ;  /* 0x00004000ff009424 */ /* 0x000fe200078e00ff */
[----:B------:R-:W-:Y:S01]  /*43a0*/  @!UP0 UIADD3 UR8, UPT, UPT, UR4, 0x3200, URZ ;  /* 0x0000320004088890 */ /* 0x000fe2000fffe0ff */
[----:B------:R-:W-:Y:S01]  /*43b0*/  @!P1 IADD3 R4, P0, PT, R12, 0x780, RZ ;  /* 0x000007800c049810 */ /* 0x000fe20007f1e0ff */
[----:B------:R-:W-:Y:S01]  /*43c0*/  VOTEU.ALL UP0, P1 ;  /* 0x0000000000ff7886 */ /* 0x000fe20000800000 */
[----:B------:R-:W-:Y:S03]  /*43d0*/  UMOV UR4, 0x0 ;  /* 0x0000000000047882 */ /* 0x000fe60000000000 */
[----:B------:R-:W-:Y:S04]  /*43e0*/  @!P1 IMAD.X R2, RZ, RZ, R13, P0 ;  /* 0x000000ffff029224 */ /* 0x000fe800000e060d */
[----:B------:R1:W-:Y:S01]  /*43f0*/  @!UP0 UTMALDG.3D [UR8], [UR6], desc[UR4] ;  /* 0x00000408060085b4 */ /* 0x0003e20008011000 */
[----:B------:R2:W-:Y:S01]  /*4400*/  @!P1 SYNCS.ARRIVE.TRANS64.RED.A0TR RZ, [UR16+0x20], R0 ;  /* 0x00002000ffff99a7 */ /* 0x0005e20008300410 */
[----:B-1----:R-:W-:Y:S04]  /*4410*/  UIADD3 UR4, UPT, UPT, UR29, 0x1, URZ ;  /* 0x000000011d047890 */ /* 0x002fe8000fffe0ff */
[----:B------:R-:W-:Y:S04]  /*4420*/  UISETP.NE.AND UP0, UPT, UR4, 0x3, UPT ;  /* 0x000000030400788c */ /* 0x000fe8000bf05270 */
[----:B------:R-:W-:Y:S02]  /*4430*/  USEL UR18, UR4, URZ, UP0 ;  /* 0x000000ff04127287 */ /* 0x000fe40008000000 */
[----:B------:R-:W-:Y:S02]  /*4440*/  UPRMT UR4, UR46, 0x654, UR25 ;  /* 0x000006542e047896 */ /* 0x000fe40008000019 */
[----:B------:R-:W-:Y:S02]  /*4450*/  USEL UR5, URZ, 0x1, UP0 ;  /* 0x00000001ff057887 */ /* 0x000fe40008000000 */
[----:B------:R-:W-:Y:S04]  /*4460*/  ULEA UR17, UR18, UR32, 0x3 ;  /* 0x0000002012117291 */ /* 0x000fe8000f8e18ff */
[----:B------:R-:W-:Y:S01]  /*4470*/  LOP3.LUT R6, R11, UR5, RZ, 0x3c, !PT ;  /* 0x000000050b067c12 */ /* 0x000fe2000f8e3cff */
[----:B------:R-:W-:Y:S03]  /*4480*/  SYNCS.ARRIVE.TRANS64.RED.A1T0 RZ, [UR4], RZ ;  /* 0x000000ffffff79a7 */ /* 0x000fe60008100404 */
[----:B------:R-:W-:Y:S04]  /*4490*/  SHF.L.U32 R5, R6, 0x1f, RZ ;  /* 0x0000001f06057819 */ /* 0x000fe800000006ff */
[----:B------:R-:W1:Y:S02]  /*44a0*/  SYNCS.PHASECHK.TRANS64.TRYWAIT P2, [UR17+0x38], R5 ;  /* 0x00003805ff0075a7 */ /* 0x000e640008041111 */
[----:B-12---:R-:W-:Y:S05]  /*44b0*/  @!P2 BRA `(.L_x_63) ;  /* 0x000000ac00b4a947 */ /* 0x006fea0003800000 */
.L_x_189:
[----:B------:R-:W-:Y:S01]  /*44c0*/  UIADD3 UR9, UPT, UPT, UR17, 0x20, URZ ;  /* 0x0000002011097890 */ /* 0x000fe2000fffe0ff */
[----:B------:R-:W-:Y:S01]  /*44d0*/  @!P1 R2UR UR5, R4 ;  /* 0x00000000040592ca */ /* 0x000fe200000e0000 */
[----:B------:R-:W-:Y:S01]  /*44e0*/  UMOV UR10, UR26 ;  /* 0x0000001a000a7c82 */ /* 0x000fe20008000000 */
[----:B------:R-:W-:Y:S01]  /*44f0*/  @!P1 R2UR UR4, R2 ;  /* 0x00000000020492ca */ /* 0x000fe200000e0000 */
[----:B------:R-:W-:Y:S01]  /*4500*/  VOTEU.ALL UP1, P1 ;  /* 0x0000000000ff7886 */ /* 0x000fe20000820000 */
[----:B------:R-:W-:Y:S01]  /*4510*/  ISETP.NE.AND P0, PT, RZ, UR34, !P1 ;  /* 0x00000022ff007c0c */ /* 0x000fe2000cf05270 */
[----:B------:R-:W-:Y:S01]  /*4520*/  VOTEU.ALL UP0, P1 ;  /* 0x0000000000ff7886 */ /* 0x000fe20000800000 */
[----:B------:R-:W-:Y:S01]  /*4530*/  IMAD.U32 R2, RZ, RZ, UR33 ;  /* 0x00000021ff027e24 */ /* 0x000fe2000f8e00ff */
[----:B------:R-:W-:Y:S01]  /*4540*/  UMOV UR20, 0x0 ;  /* 0x0000000000147882 */ /* 0x000fe20000000000 */
[----:B------:R-:W-:Y:S01]  /*4550*/  UMOV UR21, 0x10000000 ;  /* 0x1000000000157882 */ /* 0x000fe20000000000 */
[----:B------:R-:W-:Y:S01]  /*4560*/  UMOV UR12, UR36 ;  /* 0x00000024000c7c82 */ /* 0x000fe20008000000 */
[----:B------:R-:W-:Y:S03]  /*4570*/  @!UP0 UIADD3 UR6, UPT, UPT, UR33, 0xc0, URZ ;  /* 0x000000c021068890 */ /* 0x000fe6000fffe0ff */
[----:B------:R-:W-:Y:S01]  /*4580*/  IMAD.U32 R4, RZ, RZ, UR5 ;  /* 0x00000005ff047e24 */ /* 0x000fe2000f8e00ff */
[----:B------:R-:W-:Y:S01]  /*4590*/  UMOV UR5, 0x10000000 ;  /* 0x1000000000057882 */ /* 0x000fe20000000000 */
[----:B-1----:R-:W-:Y:S01]  /*45a0*/  IMAD.U32 R5, RZ, RZ, UR4 ;  /* 0x00000004ff057e24 */ /* 0x002fe2000f8e00ff */
[----:B------:R-:W-:Y:S01]  /*45b0*/  @!UP0 ULEA UR4, UR18, UR32, 0xe ;  /* 0x0000002012048291 */ /* 0x000fe2000f8e70ff */
[----:B------:R-:W-:Y:S01]  /*45c0*/  @!P1 IMAD.U32 R0, RZ, RZ, UR6 ;  /* 0x00000006ff009e24 */ /* 0x000fe2000f8e00ff */
[----:B------:R-:W-:Y:S01]  /*45d0*/  @!P1 R2UR UR6, R4 ;  /* 0x00000000040692ca */ /* 0x000fe200000e0000 */
[----:B------:R-:W-:Y:S01]  /*45e0*/  @P0 VIADD R0, R2, 0x20 ;  /* 0x0000002002000836 */ /* 0x000fe20000000000 */
[----:B------:R-:W-:Y:S01]  /*45f0*/  @!P1 R2UR UR7, R5 ;  /* 0x00000000050792ca */ /* 0x000fe200000e0000 */
[----:B------:R-:W-:Y:S01]  /*4600*/  @!UP0 UIADD3 UR8, UPT, UPT, UR4, 0x200, URZ ;  /* 0x0000020004088890 */ /* 0x000fe2000fffe0ff */
[----:B------:R-:W-:Y:S11]  /*4610*/  PLOP3.LUT P0, PT, P1, PT, PT, 0x8, 0x80 ;  /* 0x000000000080781c */ /* 0x000ff60000f0e170 */
[----:B------:R-:W-:Y:S02]  /*4620*/  @!UPT UIADD3 URZ, UPT, UPT, URZ, URZ, URZ ;  /* 0x000000fffffff290 */ /* 0x000fe4000fffe0ff */
[C---:B------:R-:W-:Y:S02]  /*4630*/  @P0 R2UR.BROADCAST UR11, R0.reuse ;  /* 0x00000000000b02ca */ /* 0x040fe400008e0000 */
[----:B------:R-:W-:Y:S11]  /*4640*/  PLOP3.LUT P0, PT, P1, PT, PT, 0x8, 0x80 ;  /* 0x000000000080781c */ /* 0x000ff60000f0e170 */
[----:B------:R1:W-:Y:S01]  /*4650*/  @!UP1 UTMALDG.3D [UR8], [UR6], desc[UR20] ;  /* 0x00001408060095b4 */ /* 0x0003e20008011000 */
[----:B------:R-:W-:Y:S01]  /*4660*/  VOTEU.ALL UP1, P1 ;  /* 0x0000000000ff7886 */ /* 0x000fe20000820000 */
[C---:B-1----:R-:W-:Y:S01]  /*4670*/  @P0 R2UR.BROADCAST UR11, R0.reuse ;  /* 0x00000000000b02ca */ /* 0x042fe200008e0000 */
[----:B------:R-:W-:Y:S01]  /*4680*/  @!UP0 UIADD3 UR10, UPT, UPT, UR26, 0x20, URZ ;  /* 0x000000201a0a8890 */ /* 0x000fe2000fffe0ff */
[----:B------:R-:W-:Y:S01]  /*4690*/  PLOP3.LUT P0, PT, P1, PT, PT, 0x8, 0x80 ;  /* 0x000000000080781c */ /* 0x000fe20000f0e170 */
[----:B------:R-:W-:Y:S10]  /*46a0*/  @!UP0 UIADD3 UR8, UPT, UPT, UR4, 0x1200, URZ ;  /* 0x0000120004088890 */ /* 0x000ff4000fffe0ff */
        /* <DEDUP_REMOVED lines=28> */
.L_x_191:
[----:B------:R-:W-:Y:S01]  /*4870*/  UIADD3 UR9, UPT, UPT, UR16, 0x20, URZ ;  /* 0x0000002010097890 */ /* 0x000fe2000fffe0ff */
[----:B------:R-:W-:Y:S01]  /*4880*/  @!P1 R2UR UR5, R5 ;  /* 0x00000000050592ca */ /* 0x000fe200000e0000 */
[----:B------:R-:W-:Y:S01]  /*4890*/  UMOV UR21, 0x10000000 ;  /* 0x1000000000157882 */ /* 0x000fe20000000000 */
[----:B------:R-:W-:Y:S01]  /*48a0*/  @!P1 R2UR UR4, R4 ;  /* 0x00000000040492ca */ /* 0x000fe200000e0000 */
[----:B------:R-:W-:Y:S01]  /*48b0*/  UMOV UR10, UR26 ;  /* 0x0000001a000a7c82 */ /* 0x000fe20008000000 */
[----:B------:R-:W-:Y:S01]  /*48c0*/  ISETP.NE.AND P0, PT, RZ, UR34, !P1 ;  /* 0x00000022ff007c0c */ /* 0x000fe2000cf05270 */
[----:B------:R-:W-:Y:S01]  /*48d0*/  VOTEU.ALL UP0, P1 ;  /* 0x0000000000ff7886 */ /* 0x000fe20000800000 */
[----:B------:R-:W-:Y:S01]  /*48e0*/  VOTEU.ALL UP1, P1 ;  /* 0x0000000000ff7886 */ /* 0x000fe20000820000 */
[----:B------:R-:W-:Y:S01]  /*48f0*/  UMOV UR20, 0x0 ;  /* 0x0000000000147882 */ /* 0x000fe20000000000 */
[----:B------:R-:W-:Y:S02]  /*4900*/  UMOV UR12, UR36 ;  /* 0x00000024000c7c82 */ /* 0x000fe40008000000 */
[----:B------:R-:W-:Y:S03]  /*4910*/  @!UP0 UIADD3 UR6, UPT, UPT, UR33, 0xa0, URZ ;  /* 0x000000a021068890 */ /* 0x000fe6000fffe0ff */
[----:B------:R-:W-:Y:S01]  /*4920*/  IMAD.U32 R4, RZ, RZ, UR5 ;  /* 0x00000005ff047e24 */ /* 0x000fe2000f8e00ff */
[----:B------:R-:W-:Y:S01]  /*4930*/  UMOV UR5, 0x10000000 ;  /* 0x1000000000057882 */ /* 0x000fe20000000000 */
[----:B------:R-:W-:Y:S01]  /*4940*/  IMAD.U32 R5, RZ, RZ, UR4 ;  /* 0x00000004ff057e24 */ /* 0x000fe2000f8e00ff */
[----:B------:R-:W-:Y:S01]  /*4950*/  @!UP0 ULEA UR4, UR18, UR32, 0xe ;  /* 0x0000002012048291 */ /* 0x000fe2000f8e70ff */
[----:B-1----:R-:W-:Y:S01]  /*4960*/  @!P1 IMAD.U32 R0, RZ, RZ, UR6 ;  /* 0x00000006ff009e24 */ /* 0x002fe2000f8e00ff */
        /* <DEDUP_REMOVED lines=42> */
.L_x_193:
[----:B------:R-:W-:Y:S01]  /*4c10*/  UIADD3 UR25, UPT, UPT, UR21, 0x20, URZ ;  /* 0x0000002015197890 */ /* 0x000fe2000fffe0ff */
[----:B------:R-:W-:Y:S01]  /*4c20*/  @!P1 R2UR UR5, R5 ;  /* 0x00000000050592ca */ /* 0x000fe200000e0000 */
[----:B------:R-:W-:Y:S01]  /*4c30*/  VOTEU.ALL UP1, P1 ;  /* 0x0000000000ff7886 */ /* 0x000fe20000820000 */
[----:B------:R-:W-:Y:S01]  /*4c40*/  @!P1 R2UR UR4, R4 ;  /* 0x00000000040492ca */ /* 0x000fe200000e0000 */
[----:B------:R-:W-:Y:S01]  /*4c50*/  UMOV UR30, 0x0 ;  /* 0x00000000001e7882 */ /* 0x000fe20000000000 */
[----:B------:R-:W-:Y:S01]  /*4c60*/  UMOV UR31, 0x10000000 ;  /* 0x10000000001f7882 */ /* 0x000fe20000000000 */
[----:B------:R-:W-:Y:S01]  /*4c70*/  UMOV UR28, UR36 ;  /* 0x00000024001c7c82 */ /* 0x000fe20008000000 */
[----:B------:R-:W-:Y:S01]  /*4c80*/  UMOV UR12, UR36 ;  /* 0x00000024000c7c82 */ /* 0x000fe20008000000 */
[----:B------:R-:W-:Y:S01]  /*4c90*/  UMOV UR9, UR25 ;  /* 0x0000001900097c82 */ /* 0x000fe20008000000 */
[----:B------:R-:W-:Y:S01]  /*4ca0*/  UMOV UR20, UR36 ;  /* 0x0000002400147c82 */ /* 0x000fe20008000000 */
[----:B------:R-:W-:Y:S01]  /*4cb0*/  VOTEU.ALL UP0, P1 ;  /* 0x0000000000ff7886 */ /* 0x000fe20000800000 */
[----:B------:R-:W-:Y:S01]  /*4cc0*/  UMOV UR17, UR25 ;  /* 0x0000001900117c82 */ /* 0x000fe20008000000 */
[----:B-1----:R-:W-:Y:S02]  /*4cd0*/  @!P1 IMAD.MOV.U32 R0, RZ, RZ, 0x4000 ;  /* 0x00004000ff009424 */ /* 0x002fe400078e00ff */
[----:B------:R-:W-:Y:S01]  /*4ce0*/  IMAD.U32 R4, RZ, RZ, UR5 ;  /* 0x00000005ff047e24 */ /* 0x000fe2000f8e00ff */
[----:B------:R-:W-:Y:S01]  /*4cf0*/  @!UP0 UIMAD UR5, UR34, -0x20, UR33 ;  /* 0xffffffe0220588a4 */ /* 0x000fe2000f8e0221 */
[----:B------:R-:W-:Y:S01]  /*4d00*/  IMAD.U32 R5, RZ, RZ, UR4 ;  /* 0x00000004ff057e24 */ /* 0x000fe2000f8e00ff */
[----:B------:R-:W-:Y:S02]  /*4d10*/  @!UP0 ULEA UR4, UR29, UR32, 0xe ;  /* 0x000000201d048291 */ /* 0x000fe4000f8e70ff */
[----:B------:R-:W-:Y:S01]  /*4d20*/  @!P1 R2UR UR6, R4 ;  /* 0x00000000040692ca */ /* 0x000fe200000e0000 */
[----:B------:R-:W-:Y:S01]  /*4d30*/  @!UP0 UIADD3 UR27, UPT, UPT, UR5, 0x80, URZ ;  /* 0x00000080051b8890 */ /* 0x000fe2000fffe0ff */
[----:B------:R-:W-:Y:S01]  /*4d40*/  @!P1 R2UR UR7, R5 ;  /* 0x00000000050792ca */ /* 0x000fe200000e0000 */
[----:B------:R-:W-:Y:S01]  /*4d50*/  @!UP0 UIADD3 UR24, UPT, UPT, UR4, 0x200, URZ ;  /* 0x0000020004188890 */ /* 0x000fe2000fffe0ff */
[----:B------:R-:W-:Y:S01]  /*4d60*/  @!P1 IADD3 R5, P0, PT, R12, 0x780, RZ ;  /* 0x000007800c059810 */ /* 0x000fe20007f1e0ff */
[----:B------:R-:W-:Y:S02]  /*4d70*/  @!UP0 UIADD3 UR10, UPT, UPT, UR26, 0x20, URZ ;  /* 0x000000201a0a8890 */ /* 0x000fe4000fffe0ff */
[----:B------:R-:W-:Y:S01]  /*4d80*/  @!UP0 UIADD3 UR8, UPT, UPT, UR4, 0x1200, URZ ;  /* 0x0000120004088890 */ /* 0x000fe2000fffe0ff */
[----:B------:R-:W-:Y:S01]  /*4d90*/  UMOV UR11, UR27 ;  /* 0x0000001b000b7c82 */ /* 0x000fe20008000000 */
[----:B------:R-:W-:Y:S01]  /*4da0*/  @!UP0 UIADD3 UR18, UPT, UPT, UR26, 0x40, URZ ;  /* 0x000000401a128890 */ /* 0x000fe2000fffe0ff */
[----:B------:R-:W-:Y:S01]  /*4db0*/  @!P1 IMAD.X R4, RZ, RZ, R13, P0 ;  /* 0x000000ffff049224 */ /* 0x000fe200000e060d */
[----:B------:R-:W-:Y:S01]  /*4dc0*/  @!UP0 UIADD3 UR16, UPT, UPT, UR4, 0x2200, URZ ;  /* 0x0000220004108890 */ /* 0x000fe2000fffe0ff */
[----:B------:R-:W-:Y:S03]  /*4dd0*/  UMOV UR19, UR27 ;  /* 0x0000001b00137c82 */ /* 0x000fe60008000000 */
[----:B------:R-:W-:Y:S01]  /*4de0*/  @!UP1 UTMALDG.3D [UR24], [UR6], desc[UR30] ;  /* 0x00001e18060095b4 */ /* 0x000fe20008011000 */
[----:B------:R-:W-:Y:S05]  /*4df0*/  VOTEU.ALL UP1, P1 ;  /* 0x0000000000ff7886 */ /* 0x000fea0000820000 */
[----:B------:R1:W-:Y:S02]  /*4e00*/  @!UP1 UTMALDG.3D [UR8], [UR6], desc[UR30] ;  /* 0x00001e08060095b4 */ /* 0x0003e40008011000 */
[----:B-1----:R-:W-:Y:S02]  /*4e10*/  @!UP0 UIADD3 UR10, UPT, UPT, UR26, 0x60, URZ ;  /* 0x000000601a0a8890 */ /* 0x002fe4000fffe0ff */
[----:B------:R-:W-:Y:S01]  /*4e20*/  @!UP0 UIADD3 UR8, UPT, UPT, UR4, 0x3200, URZ ;  /* 0x0000320004088890 */ /* 0x000fe2000fffe0ff */
[----:B------:R-:W-:Y:S01]  /*4e30*/  VOTEU.ALL UP0, P1 ;  /* 0x0000000000ff7886 */ /* 0x000fe20000800000 */
[----:B------:R-:W-:Y:S04]  /*4e40*/  UIADD3 UR4, UPT, UPT, UR29, 0x1, URZ ;  /* 0x000000011d047890 */ /* 0x000fe8000fffe0ff */
[----:B------:R-:W-:Y:S01]  /*4e50*/  @!UP0 UTMALDG.3D [UR16], [UR6], desc[UR30] ;  /* 0x00001e10060085b4 */ /* 0x000fe20008011000 */
[----:B------:R-:W-:Y:S04]  /*4e60*/  UISETP.NE.AND UP0, UPT, UR4, 0x3, UPT ;  /* 0x000000030400788c */ /* 0x000fe8000bf05270 */
[----:B------:R-:W-:Y:S02]  /*4e70*/  USEL UR29, UR4, URZ, UP0 ;  /* 0x000000ff041d7287 */ /* 0x000fe40008000000 */
[----:B------:R-:W-:Y:S02]  /*4e80*/  USEL UR5, URZ, 0x1, UP0 ;  /* 0x00000001ff057887 */ /* 0x000fe40008000000 */
[----:B------:R-:W-:Y:S01]  /*4e90*/  VOTEU.ALL UP0, P1 ;  /* 0x0000000000ff7886 */ /* 0x000fe20000800000 */
[----:B------:R-:W-:Y:S03]  /*4ea0*/  UPRMT UR4, UR46, 0x654, UR25 ;  /* 0x000006542e047896 */ /* 0x000fe60008000019 */
[----:B------:R-:W-:Y:S01]  /*4eb0*/  LOP3.LUT R6, R6, UR5, RZ, 0x3c, !PT ;  /* 0x0000000506067c12 */ /* 0x000fe2000f8e3cff */
[----:B------:R1:W-:Y:S01]  /*4ec0*/  @!UP0 UTMALDG.3D [UR8], [UR6], desc[UR30] ;  /* 0x00001e08060085b4 */ /* 0x0003e20008011000 */
[----:B------:R2:W-:Y:S02]  /*4ed0*/  @!P1 SYNCS.ARRIVE.TRANS64.RED.A0TR RZ, [UR21+0x20], R0 ;  /* 0x00002000ffff99a7 */ /* 0x0005e40008300415 */
[----:B------:R-:W-:Y:S02]  /*4ee0*/  SHF.L.U32 R7, R6, 0x1f, RZ ;  /* 0x0000001f06077819 */ /* 0x000fe400000006ff */
[----:B------:R-:W-:Y:S01]  /*4ef0*/  SYNCS.ARRIVE.TRANS64.RED.A1T0 RZ, [UR4], RZ ;  /* 0x000000ffffff79a7 */ /* 0x000fe20008100404 */
[----:B-1----:R-:W-:Y:S09]  /*4f00*/  ULEA UR6, UR29, UR32, 0x3 ;  /* 0x000000201d067291 */ /* 0x002ff2000f8e18ff */
[----:B------:R-:W1:Y:S02]  /*4f10*/  SYNCS.PHASECHK.TRANS64.TRYWAIT P2, [UR6+0x38], R7 ;  /* 0x00003807ff0075a7 */ /* 0x000e640008041106 */
[----:B-12---:R-:W-:Y:S05]  /*4f20*/  @!P2 BRA `(.L_x_66) ;  /* 0x000000a40060a947 */ /* 0x006fea0003800000 */
.L_x_195:
        /* <DEDUP_REMOVED lines=14> */
[----:B------:R-:W-:Y:S01]  /*5010*/  @!UP0 ULEA UR5, UR34, UR33, 0x5 ;  /* 0x0000002122058291 */ /* 0x000fe2000f8e28ff */
        /* <DEDUP_REMOVED lines=21> */
[----:B------:R1:W-:Y:S01]  /*5170*/  @!UP0 UTMALDG.3D [UR16], [UR30], desc[UR38] ;  /* 0x000026101e0085b4 */ /* 0x0003e20008011000 */
[----:B------:R-:W-:Y:S04]  /*5180*/  UISETP.NE.AND UP0, UPT, UR4, 0x3, UPT ;  /* 0x000000030400788c */ /* 0x000fe8000bf05270 */
[----:B------:R-:W-:Y:S06]  /*5190*/  USEL UR5, URZ, 0x1, UP0 ;  /* 0x00000001ff057887 */ /* 0x000fec0008000000 */
[----:B------:R-:W-:Y:S04]  /*51a0*/  LOP3.LUT R6, R6, UR5, RZ, 0x3c, !PT ;  /* 0x0000000506067c12 */ /* 0x000fe8000f8e3cff */
[----:B------:R-:W-:Y:S01]  /*51b0*/  SHF.L.U32 R7, R6, 0x1f, RZ ;  /* 0x0000001f06077819 */ /* 0x000fe200000006ff */
[----:B-1----:R-:W-:Y:S02]  /*51c0*/  USEL UR17, UR4, URZ, UP0 ;  /* 0x000000ff04117287 */ /* 0x002fe40008000000 */
[----:B------:R-:W-:Y:S01]  /*51d0*/  VOTEU.ALL UP0, P1 ;  /* 0x0000000000ff7886 */ /* 0x000fe20000800000 */
[----:B------:R-:W-:Y:S02]  /*51e0*/  UPRMT UR4, UR46, 0x654, UR25 ;  /* 0x000006542e047896 */ /* 0x000fe40008000019 */
[----:B------:R-:W-:Y:S02]  /*51f0*/  ULEA UR16, UR17, UR32, 0x3 ;  /* 0x0000002011107291 */ /* 0x000fe4000f8e18ff */
[----:B------:R1:W-:Y:S01]  /*5200*/  @!UP0 UTMALDG.3D [UR8], [UR30], desc[UR38] ;  /* 0x000026081e0085b4 */ /* 0x0003e20008011000 */
[----:B------:R1:W-:Y:S04]  /*5210*/  @!P1 SYNCS.ARRIVE.TRANS64.RED.A0TR RZ, [UR6+0x20], R0 ;  /* 0x00002000ffff99a7 */ /* 0x0003e80008300406 */
[----:B------:R-:W-:Y:S02]  /*5220*/  SYNCS.ARRIVE.TRANS64.RED.A1T0 RZ, [UR4], RZ ;  /* 0x000000ffffff79a7 */ /* 0x000fe40008100404 */
[----:B------:R-:W2:Y:S02]  /*5230*/  SYNCS.PHASECHK.TRANS64.TRYWAIT P2, [UR16+0x38], R7 ;  /* 0x00003807ff0075a7 */ /* 0x000ea40008041110 */
[----:B-12---:R-:W-:Y:S05]  /*5240*/  @!P2 BRA `(.L_x_67) ;  /* 0x000000a000b0a947 */ /* 0x006fea0003800000 */
.L_x_197:
        /* <DEDUP_REMOVED lines=58> */
.L_x_199:
[----:B------:R-:W-:Y:S01]  /*55f0*/  UIADD3 UR9, UPT, UPT, UR17, 0x20, URZ ;  /* 0x0000002011097890 */ /* 0x000fe2000fffe0ff */
[----:B------:R-:W-:Y:S01]  /*5600*/  @!P1 R2UR UR5, R5 ;  /* 0x00000000050592ca */ /* 0x000fe200000e0000 */
[----:B------:R-:W-:Y:S01]  /*5610*/  UMOV UR10, UR26 ;  /* 0x0000001a000a7c82 */ /* 0x000fe20008000000 */
[----:B------:R-:W-:Y:S01]  /*5620*/  @!P1 R2UR UR4, R4 ;  /* 0x00000000040492ca */ /* 0x000fe200000e0000 */
[----:B------:R-:W-:Y:S01]  /*5630*/  VOTEU.ALL UP1, P1 ;  /* 0x0000000000ff7886 */ /* 0x000fe20000820000 */
[----:B------:R-:W-:Y:S01]  /*5640*/  ISETP.NE.AND P0, PT, RZ, UR34, !P1 ;  /* 0x00000022ff007c0c */ /* 0x000fe2000cf05270 */
[----:B------:R-:W-:Y:S01]  /*5650*/  VOTEU.ALL UP0, P1 ;  /* 0x0000000000ff7886 */ /* 0x000fe20000800000 */
[----:B------:R-:W-:Y:S01]  /*5660*/  UMOV UR20, 0x0 ;  /* 0x0000000000147882 */ /* 0x000fe20000000000 */
        /* <DEDUP_REMOVED lines=50> */
.L_x_201:
[----:B------:R-:W-:Y:S01]  /*5990*/  UIADD3 UR9, UPT, UPT, UR16, 0x20, URZ ;  /* 0x0000002010097890 */ /* 0x000fe2000fffe0ff */
[----:B------:R-:W-:Y:S01]  /*59a0*/  @!P1 R2UR UR5, R4 ;  /* 0x00000000040592ca */ /* 0x000fe200000e0000 */
[----:B------:R-:W-:Y:S01]  /*59b0*/  UIADD3 UR35, UPT, UPT, UR35, 0x1, URZ ;  /* 0x0000000123237890 */ /* 0x000fe2000fffe0ff */
[----:B------:R-:W-:Y:S01]  /*59c0*/  @!P1 R2UR UR4, R2 ;  /* 0x00000000020492ca */ /* 0x000fe200000e0000 */
[----:B------:R-:W-:Y:S01]  /*59d0*/  UIADD3 UR27, UPT, UPT, UR13, UR54, URZ ;  /* 0x000000360d1b7290 */ /* 0x000fe2000fffe0ff */
[----:B------:R-:W-:Y:S01]  /*59e0*/  ISETP.NE.OR P0, PT, RZ, UR34, P1 ;  /* 0x00000022ff007c0c */ /* 0x000fe20008f05670 */
[----:B------:R-:W-:Y:S01]  /*59f0*/  VOTEU.ALL UP1, P1 ;  /* 0x0000000000ff7886 */ /* 0x000fe20000820000 */
[----:B------:R-:W-:Y:S01]  /*5a00*/  UMOV UR20, 0x0 ;  /* 0x0000000000147882 */ /* 0x000fe20000000000 */
[----:B------:R-:W-:Y:S01]  /*5a10*/  UMOV UR21, 0x10000000 ;  /* 0x1000000000157882 */ /* 0x000fe20000000000 */
[----:B------:R-:W-:Y:S01]  /*5a20*/  UMOV UR10, UR26 ;  /* 0x0000001a000a7c82 */ /* 0x000fe20008000000 */
[----:B------:R-:W-:Y:S01]  /*5a30*/  UMOV UR12, UR36 ;  /* 0x00000024000c7c82 */ /* 0x000fe20008000000 */
[----:B------:R-:W-:Y:S01]  /*5a40*/  VOTEU.ALL UP0, P1 ;  /* 0x0000000000ff7886 */ /* 0x000fe20000800000 */
[----:B------:R-:W-:Y:S01]  /*5a50*/  VIADD R10, R10, 0x1 ;  /* 0x000000010a0a7836 */ /* 0x000fe20000000000 */
[----:B------:R-:W-:Y:S01]  /*5a60*/  UMOV UR36, UR37 ;  /* 0x0000002500247c82 */ /* 0x000fe20008000000 */
[----:B------:R-:W-:Y:S01]  /*5a70*/  IMAD.U32 R4, RZ, RZ, UR5 ;  /* 0x00000005ff047e24 */ /* 0x000fe2000f8e00ff */
[----:B------:R-:W-:Y:S01]  /*5a80*/  UMOV UR5, 0x10000000 ;  /* 0x1000000000057882 */ /* 0x000fe20000000000 */
[----:B------:R-:W-:Y:S01]  /*5a90*/  @!UP0 UIADD3 UR6, UPT, UPT, UR33, 0xe0, URZ ;  /* 0x000000e021068890 */ /* 0x000fe2000fffe0ff */
[----:B-1----:R-:W-:Y:S01]  /*5aa0*/  IMAD.U32 R5, RZ, RZ, UR4 ;  /* 0x00000004ff057e24 */ /* 0x002fe2000f8e00ff */
[----:B------:R-:W-:Y:S04]  /*5ab0*/  @!UP0 ULEA UR4, UR18, UR32, 0xe ;  /* 0x0000002012048291 */ /* 0x000fe8000f8e70ff */
[----:B------:R-:W-:Y:S01]  /*5ac0*/  @!UP0 UIADD3 UR8, UPT, UPT, UR4, 0x200, URZ ;  /* 0x0000020004088890 */ /* 0x000fe2000fffe0ff */
[----:B------:R-:W-:Y:S01]  /*5ad0*/  @!P1 IMAD.U32 R0, RZ, RZ, UR6 ;  /* 0x00000006ff009e24 */ /* 0x000fe2000f8e00ff */
[----:B------:R-:W-:Y:S01]  /*5ae0*/  @!P1 R2UR UR6, R4 ;  /* 0x00000000040692ca */ /* 0x000fe200000e0000 */
[----:B------:R-:W-:Y:S01]  /*5af0*/  @!P0 IMAD R0, RZ, RZ, UR33 ;  /* 0x00000021ff008e24 */ /* 0x000fe2000f8e02ff */
[----:B------:R-:W-:Y:S02]  /*5b00*/  @!P1 R2UR UR7, R5 ;  /* 0x00000000050792ca */ /* 0x000fe400000e0000 */
[----:B------:R-:W-:Y:S11]  /*5b10*/  PLOP3.LUT P0, PT, P1, PT, PT, 0x8, 0x80 ;  /* 0x000000000080781c */ /* 0x000ff60000f0e170 */
[----:B------:R-:W-:Y:S02]  /*5b20*/  @!UPT UIADD3 URZ, UPT, UPT, URZ, URZ, URZ ;  /* 0x000000fffffff290 */ /* 0x000fe4000fffe0ff */
[C---:B------:R-:W-:Y:S02]  /*5b30*/  @P0 R2UR.BROADCAST UR11, R0.reuse ;  /* 0x00000000000b02ca */ /* 0x040fe400008e0000 */
[----:B------:R-:W-:Y:S11]  /*5b40*/  PLOP3.LUT P0, PT, P1, PT, PT, 0x8, 0x80 ;  /* 0x000000000080781c */ /* 0x000ff60000f0e170 */
[----:B------:R1:W-:Y:S01]  /*5b50*/  @!UP1 UTMALDG.3D [UR8], [UR6], desc[UR20] ;  /* 0x00001408060095b4 */ /* 0x0003e20008011000 */
[----:B------:R-:W-:Y:S01]  /*5b60*/  VOTEU.ALL UP1, P1 ;  /* 0x0000000000ff7886 */ /* 0x000fe20000820000 */
[----:B-1----:R-:W-:Y:S01]  /*5b70*/  @!UP0 UIADD3 UR10, UPT, UPT, UR26, 0x20, URZ ;  /* 0x000000201a0a8890 */ /* 0x002fe2000fffe0ff */
[C---:B------:R-:W-:Y:S01]  /*5b80*/  @P0 R2UR.BROADCAST UR11, R0.reuse ;  /* 0x00000000000b02ca */ /* 0x040fe200008e0000 */
[----:B------:R-:W-:Y:S01]  /*5b90*/  @!UP0 UIADD3 UR8, UPT, UPT, UR4, 0x1200, URZ ;  /* 0x0000120004088890 */ /* 0x000fe2000fffe0ff */
        /* <DEDUP_REMOVED lines=8> */
[----:B------:R-:W-:Y:S01]  /*5c20*/  UPLOP3.LUT UP1, UPT, UPT, UPT, UPT, 0x80, 0x8 ;  /* 0x000000000008789c */ /* 0x000fe20003f2f070 */
[----:B-1----:R-:W-:Y:S01]  /*5c30*/  @P0 R2UR.BROADCAST UR11, R0 ;  /* 0x00000000000b02ca */ /* 0x002fe200008e0000 */
[----:B------:R-:W-:Y:S01]  /*5c40*/  @!UP0 UIADD3 UR10, UPT, UPT, UR26, 0x60, URZ ;  /* 0x000000601a0a8890 */ /* 0x000fe2000fffe0ff */
[C---:B------:R-:W-:Y:S01]  /*5c50*/  ISETP.NE.AND P0, PT, R10.reuse, 0x2, PT ;  /* 0x000000020a00780c */ /* 0x040fe20003f05270 */
[----:B------:R-:W-:Y:S01]  /*5c60*/  @!UP0 UIADD3 UR8, UPT, UPT, UR4, 0x3200, URZ ;  /* 0x0000320004088890 */ /* 0x000fe2000fffe0ff */
[----:B------:R-:W-:Y:S02]  /*5c70*/  VOTEU.ALL UP0, P1 ;  /* 0x0000000000ff7886 */ /* 0x000fe40000800000 */
[----:B------:R-:W-:Y:S01]  /*5c80*/  UMOV UR4, 0x0 ;  /* 0x0000000000047882 */ /* 0x000fe20000000000 */
[----:B------:R-:W-:Y:S02]  /*5c90*/  SEL R0, RZ, 0x1, P0 ;  /* 0x00000001ff007807 */ /* 0x000fe40000000000 */
[----:B------:R-:W-:Y:S02]  /*5ca0*/  SEL R10, R10, RZ, P0 ;  /* 0x000000ff0a0a7207 */ /* 0x000fe40000000000 */
[----:B------:R-:W-:Y:S02]  /*5cb0*/  LOP3.LUT R9, R9, R0, RZ, 0x3c, !PT ;  /* 0x0000000009097212 */ /* 0x000fe400078e3cff */
[----:B------:R1:W-:Y:S01]  /*5cc0*/  @!UP0 UTMALDG.3D [UR8], [UR6], desc[UR4] ;  /* 0x00000408060085b4 */ /* 0x0003e20008011000 */
[----:B------:R2:W-:Y:S01]  /*5cd0*/  @!P1 SYNCS.ARRIVE.TRANS64.RED.A0TR RZ, [UR16+0x20], R3 ;  /* 0x00002003ffff99a7 */ /* 0x0005e20008300410 */
[----:B-1----:R-:W-:Y:S02]  /*5ce0*/  UIADD3 UR4, UPT, UPT, UR18, 0x1, URZ ;  /* 0x0000000112047890 */ /* 0x002fe4000fffe0ff */
[----:B------:R-:W-:Y:S02]  /*5cf0*/  UIADD3 UR11, UPT, UPT, UR14, UR52, URZ ;  /* 0x000000340e0b7290 */ /* 0x000fe4000fffe0ff */
[----:B------:R-:W-:Y:S04]  /*5d00*/  UISETP.NE.AND UP0, UPT, UR4, 0x3, UPT ;  /* 0x000000030400788c */ /* 0x000fe8000bf05270 */
[----:B------:R-:W-:Y:S02]  /*5d10*/  USEL UR29, UR4, URZ, UP0 ;  /* 0x000000ff041d7287 */ /* 0x000fe40008000000 */
[----:B------:R-:W-:Y:S02]  /*5d20*/  UPRMT UR4, UR46, 0x654, UR9 ;  /* 0x000006542e047896 */ /* 0x000fe40008000009 */
[----:B------:R-:W-:Y:S06]  /*5d30*/  USEL UR5, URZ, 0x1, UP0 ;  /* 0x00000001ff057887 */ /* 0x000fec0008000000 */
[----:B------:R-:W-:Y:S01]  /*5d40*/  LOP3.LUT R11, R6, UR5, RZ, 0x3c, !PT ;  /* 0x00000005060b7c12 */ /* 0x000fe2000f8e3cff */
[----:B------:R-:W-:Y:S01]  /*5d50*/  SYNCS.ARRIVE.TRANS64.RED.A1T0 RZ, [UR4], RZ ;  /* 0x000000ffffff79a7 */ /* 0x000fe20008100404 */
[----:B------:R-:W-:Y:S05]  /*5d60*/  BRA.U UP3, `(.L_x_70) ;  /* 0xffffffd903b87547 */ /* 0x000fea000b83ffff */
[----:B------:R-:W-:Y:S01]  /*5d70*/  UIADD3 UR32, UPT, UPT, UR32, 0x38, URZ ;  /* 0x0000003820207890 */ /* 0x000fe2000fffe0ff */
[----:B--2---:R-:W-:-:S03]  /*5d80*/  SHF.L.U32 R3, R11, 0x1f, RZ ;  /* 0x0000001f0b037819 */ /* 0x004fc600000006ff */
[----:B------:R-:W-:-:S09]  /*5d90*/  ULEA UR4, UR29, UR32, 0x3 ;  /* 0x000000201d047291 */ /* 0x000fd2000f8e18ff */
[----:B------:R-:W1:Y:S02]  /*5da0*/  SYNCS.PHASECHK.TRANS64.TRYWAIT P0, [UR4], R3 ;  /* 0x00000003ff0075a7 */ /* 0x000e640008001104 */
[----:B-1----:R-:W-:Y:S05]  /*5db0*/  @!P0 BRA `(.L_x_71) ;  /* 0x00000098001c8947 */ /* 0x002fea0003800000 */
.L_x_203:
[----:B------:R-:W-:-:S04]  /*5dc0*/  UIADD3 UR4, UPT, UPT, UR29, 0x1, URZ ;  /* 0x000000011d047890 */ /* 0x000fc8000fffe0ff */
[----:B------:R-:W-:-:S04]  /*5dd0*/  UISETP.NE.AND UP0, UPT, UR4, 0x3, UPT ;  /* 0x000000030400788c */ /* 0x000fc8000bf05270 */
[----:B------:R-:W-:Y:S02]  /*5de0*/  USEL UR6, URZ, 0x1, UP0 ;  /* 0x00000001ff067887 */ /* 0x000fe40008000000 */
[----:B------:R-:W-:-:S04]  /*5df0*/  USEL UR4, UR4, URZ, UP0 ;  /* 0x000000ff04047287 */ /* 0x000fc80008000000 */
[----:B------:R-:W-:Y:S01]  /*5e00*/  ULEA UR5, UR4, UR32, 0x3 ;  /* 0x0000002004057291 */ /* 0x000fe2000f8e18ff */
[----:B------:R-:W-:-:S04]  /*5e10*/  LOP3.LUT R11, R11, UR6, RZ, 0x3c, !PT ;  /* 0x000000060b0b7c12 */ /* 0x000fc8000f8e3cff */
[----:B-1----:R-:W-:-:S04]  /*5e20*/  SHF.L.U32 R3, R11, 0x1f, RZ ;  /* 0x0000001f0b037819 */ /* 0x002fc800000006ff */
[----:B------:R-:W1:Y:S02]  /*5e30*/  SYNCS.PHASECHK.TRANS64.TRYWAIT P0, [UR5], R3 ;  /* 0x00000003ff0075a7 */ /* 0x000e640008001105 */
[----:B-1----:R-:W-:Y:S05]  /*5e40*/  @!P0 BRA `(.L_x_72) ;  /* 0x0000009800108947 */ /* 0x002fea0003800000 */
.L_x_205:
        /* <DEDUP_REMOVED lines=8> */
.L_x_73:
[----:B-1----:R1:W2:Y:S02]  /*5ed0*/  SYNCS.PHASECHK.TRANS64.TRYWAIT P0, [R0+URZ], R3 ;  /* 0x00000003000075a7 */ /* 0x0022a400080011ff */
[----:B--2---:R-:W-:Y:S05]  /*5ee0*/  @!P0 NANOSLEEP.SYNCS 0x989680 ;  /* 0x009896800000895d */ /* 0x004fea0003900000 */
[----:B------:R-:W2:Y:S02]  /*5ef0*/  @!P0 SYNCS.PHASECHK.TRANS64 P0, [R0+URZ], R3 ;  /* 0x00000003000085a7 */ /* 0x000ea400080010ff */
[----:B--23--:R-:W-:Y:S05]  /*5f00*/  @P0 EXIT ;  /* 0x000000000000094d */ /* 0x00cfea0003800000 */
[----:B------:R-:W-:Y:S05]  /*5f10*/  BRA `(.L_x_73) ;  /* 0xfffffffc00ec7947 */ /* 0x000fea000383ffff */
.L_x_55:
[----:B------:R-:W-:-:S06]  /*5f20*/  UISETP.GE.AND UP0, UPT, UR24, 0x4, UPT ;  /* 0x000000041800788c */ /* 0x000fcc000bf06270 */
[----:B------:R-:W-:-:S13]  /*5f30*/  PLOP3.LUT P0, PT, PT, PT, UP0, 0x80, 0x8 ;  /* 0x000000000008781c */ /* 0x000fda0003f0f008 */
[----:B------:R-:W-:Y:S05]  /*5f40*/  @!P0 EXIT ;  /* 0x000000000000894d */ /* 0x000fea0003800000 */
[----:B------:R-:W-:Y:S01]  /*5f50*/  BAR.SYNC.DEFER_BLOCKING 0x6, 0xa0 ;  /* 0x0182800000007b1d */ /* 0x000fe20000010000 */
[----:B------:R-:W-:Y:S02]  /*5f60*/  HFMA2 R92, -RZ, RZ, 0, 2.384185791015625e-06 ;  /* 0x00000028ff5c7431 */ /* 0x000fe400000001ff */
[C---:B------:R-:W-:Y:S01]  /*5f70*/  IMAD.SHL.U32 R0, R93.reuse, 0x4, RZ ;  /* 0x000000045d007824 */ /* 0x040fe200078e00ff */
[C---:B------:R-:W-:Y:S01]  /*5f80*/  SHF.L.U32 R2, R93.reuse, 0x10, RZ ;  /* 0x000000105d027819 */ /* 0x040fe200000006ff */
[C---:B------:R-:W-:Y:S01]  /*5f90*/  IMAD.SHL.U32 R91, R93.reuse, 0x80, RZ ;  /* 0x000000805d5b7824 */ /* 0x040fe200078e00ff */
[----:B------:R-:W-:Y:S01]  /*5fa0*/  R2P PR, R93, 0x18 ;  /* 0x000000185d007804 */ /* 0x000fe20000000000 */
[----:B------:R-:W-:Y:S01]  /*5fb0*/  UMOV UR4, 0x400 ;  /* 0x0000040000047882 */ /* 0x000fe20000000000 */
[----:B------:R-:W1:Y:S01]  /*5fc0*/  LDCU.64 UR6, c[0x0][0xa88] ;  /* 0x00015100ff0677ac */ /* 0x000e620008000a00 */
[----:B------:R-:W2:Y:S01]  /*5fd0*/  LDC.64 R76, c[0x0][0xab0] ;  /* 0x0002ac00ff4c7b82 */ /* 0x000ea20000000a00 */
[----:B------:R-:W-:Y:S01]  /*5fe0*/  LOP3.LUT R2, R2, 0x600000, RZ, 0xc0, !PT ;  /* 0x0060000002027812 */ /* 0x000fe200078ec0ff */
[----:B------:R-:W-:Y:S01]  /*5ff0*/  IMAD.MOV.U32 R90, RZ, RZ, 0x50 ;  /* 0x00000050ff5a7424 */ /* 0x000fe200078e00ff */
[----:B------:R-:W-:Y:S01]  /*6000*/  ULEA UR4, UR46, UR4, 0x18 ;  /* 0x000000042e047291 */ /* 0x000fe2000f8ec0ff */
[----:B------:R-:W-:Y:S01]  /*6010*/  LOP3.LUT R91, R91, 0x307c, R0, 0xc8, !PT ;  /* 0x0000307c5b5b7812 */ /* 0x000fe200078ec800 */
[----:B------:R-:W3:Y:S01]  /*6020*/  LDCU UR5, c[0x0][0x370] ;  /* 0x00006e00ff0577ac */ /* 0x000ee20008000800 */
[----:B------:R-:W-:-:S02]  /*6030*/  LOP3.LUT R93, R93, 0x60, RZ, 0xc0, !PT ;  /* 0x000000605d5d7812 */ /* 0x000fc400078ec0ff */
[----:B------:R-:W-:Y:S01]  /*6040*/  CS2R R88, SRZ ;  /* 0x0000000000587805 */ /* 0x000fe2000001ff00 */
[----:B------:R-:W4:Y:S01]  /*6050*/  LDC.64 R74, c[0x0][0xaa8] ;  /* 0x0002aa00ff4a7b82 */ /* 0x000f220000000a00 */
[----:B------:R-:W-:Y:S01]  /*6060*/  SEL R92, R92, 0x18, !P3 ;  /* 0x000000185c5c7807 */ /* 0x000fe20005800000 */
[----:B------:R-:W2:Y:S01]  /*6070*/  LDCU.64 UR58, c[0x0][0x348] ;  /* 0x00006900ff3a77ac */ /* 0x000ea20008000a00 */
[----:B------:R-:W-:Y:S01]  /*6080*/  SEL R90, R90, 0x30, !P4 ;  /* 0x000000305a5a7807 */ /* 0x000fe20006000000 */
[----:B------:R-:W-:Y:S01]  /*6090*/  UMOV UR56, 0x1 ;  /* 0x0000000100387882 */ /* 0x000fe20000000000 */
[----:B------:R-:W2:Y:S01]  /*60a0*/  LDCU UR45, c[0x0][0xd0c] ;  /* 0x0001a180ff2d77ac */ /* 0x000ea20008000800 */
[----:B------:R-:W2:Y:S01]  /*60b0*/  LDS R3, [UR4+0xe0] ;  /* 0x0000e004ff037984 */ /* 0x000ea20008000800 */
[----:B-1----:R-:W-:Y:S02]  /*60c0*/  IMAD.U32 R82, RZ, RZ, UR6 ;  /* 0x00000006ff527e24 */ /* 0x002fe4000f8e00ff */
[----:B------:R-:W-:Y:S01]  /*60d0*/  IMAD.U32 R81, RZ, RZ, UR7 ;  /* 0x00000007ff517e24 */ /* 0x000fe2000f8e00ff */
[----:B------:R-:W1:Y:S01]  /*60e0*/  LDCU.64 UR6, c[0x0][0xa90] ;  /* 0x00015200ff0677ac */ /* 0x000e620008000a00 */
[----:B---3--:R-:W-:Y:S01]  /*60f0*/  IMAD.U32 R85, RZ, RZ, UR5 ;  /* 0x00000005ff557e24 */ /* 0x008fe2000f8e00ff */
[----:B------:R-:W-:Y:S01]  /*6100*/  UIADD3 UR4, UPT, UPT, UR4, 0x200, URZ ;  /* 0x0000020004047890 */ /* 0x000fe2000fffe0ff */
[----:B------:R-:W3:Y:S05]  /*6110*/  LDCU UR41, c[0x0][0xd30] ;  /* 0x0001a600ff2977ac */ /* 0x000eea0008000800 */
[----:B------:R-:W-:Y:S01]  /*6120*/  IMAD.U32 R95, RZ, RZ, UR4 ;  /* 0x00000004ff5f7e24 */ /* 0x000fe2000f8e00ff */
[----:B------:R-:W-:Y:S01]  /*6130*/  IADD3 R91, PT, PT, R91, UR4, RZ ;  /* 0x000000045b5b7c10 */ /* 0x000fe2000fffe0ff */
[----:B------:R-:W2:Y:S01]  /*6140*/  LDCU.64 UR42, c[0x0][0xd28] ;  /* 0x0001a500ff2a77ac */ /* 0x000ea20008000a00 */
[----:B------:R-:W2:Y:S01]  /*6150*/  LDCU.128 UR60, c[0x0][0xd10] ;  /* 0x0001a200ff3c77ac */ /* 0x000ea20008000c00 */
[----:B-1----:R-:W-:Y:S01]  /*6160*/  MOV R84, UR6 ;  /* 0x0000000600547c02 */ /* 0x002fe20008000f00 */
[----:B------:R-:W-:Y:S01]  /*6170*/  IMAD.U32 R83, RZ, RZ, UR7 ;  /* 0x00000007ff537e24 */ /* 0x000fe2000f8e00ff */
[----:B------:R-:W1:Y:S01]  /*6180*/  LDCU UR57, c[0x0][0x374] ;  /* 0x00006e80ff3977ac */ /* 0x000e620008000800 */
[----:B------:R-:W-:Y:S01]  /*6190*/  UMOV UR37, URZ ;  /* 0x000000ff00257c82 */ /* 0x000fe20008000000 */
[----:B------:R-:W-:Y:S01]  /*61a0*/  UMOV UR52, URZ ;  /* 0x000000ff00347c82 */ /* 0x000fe20008000000 */
[----:B------:R-:W-:Y:S01]  /*61b0*/  UMOV UR55, URZ ;  /* 0x000000ff00377c82 */ /* 0x000fe20008000000 */
[----:B------:R-:W-:Y:S01]  /*61c0*/  UMOV UR53, URZ ;  /* 0x000000ff00357c82 */ /* 0x000fe20008000000 */
[----:B--23--:R-:W-:-:S07]  /*61d0*/  IMAD.IADD R2, R3, 0x1, R2 ;  /* 0x0000000103027824 */ /* 0x00cfce00078e0202 */
.L_x_164:
[----:B------:R-:W2:Y:S01]  /*61e0*/  S2UR UR40, SR_CgaCtaId ;  /* 0x00000000002879c3 */ /* 0x000ea20000008800 */
[----:B------:R-:W-:Y:S01]  /*61f0*/  UMOV UR4, 0x400 ;  /* 0x0000040000047882 */ /* 0x000fe20000000000 */
[----:B------:R-:W-:Y:S01]  /*6200*/  SHF.L.U32 R3, R89, 0x1f, RZ ;  /* 0x0000001f59037819 */ /* 0x000fe200000006ff */
[----:B--2---:R-:W-:Y:S06]  /*6210*/  ULEA UR47, UR40, UR4, 0x18 ;  /* 0x00000004282f7291 */ /* 0x004fec000f8ec0ff */
[C---:B------:R-:W-:Y:S02]  /*6220*/  LEA R0, R88.reuse, UR47, 0x3 ;  /* 0x0000002f58007c11 */ /* 0x040fe4000f8e18ff */
[----:B------:R-:W-:Y:S02]  /*6230*/  LEA R5, R88, UR47, 0x4 ;  /* 0x0000002f58057c11 */ /* 0x000fe4000f8e20ff */
[----:B------:R-:W2:Y:S02]  /*6240*/  SYNCS.PHASECHK.TRANS64.TRYWAIT P0, [R0+URZ+0x60], R3 ;  /* 0x00006003000075a7 */ /* 0x000ea400080011ff */
[----:B--23--:R-:W-:Y:S05]  /*6250*/  @!P0 BRA `(.L_x_74) ;  /* 0x0000009400248947 */ /* 0x00cfea0003800000 */
.L_x_206:
[----:B------:R-:W-:Y:S01]  /*6260*/  R2UR UR7, R94 ;  /* 0x000000005e0772ca */ /* 0x000fe200000e0000 */
[----:B------:R-:W3:Y:S01]  /*6270*/  LDS.128 R4, [R5+0xc0] ;  /* 0x0000c00005047984 */ /* 0x000ee20000000c00 */
[----:B--2---:R-:W-:Y:S01]  /*6280*/  VIADD R0, R0, 0x70 ;  /* 0x0000007000007836 */ /* 0x004fe20000000000 */
[----:B------:R-:W-:Y:S04]  /*6290*/  UISETP.GE.AND UP0, UPT, UR44, 0x1, UPT ;  /* 0x000000012c00788c */ /* 0x000fe8000bf06270 */
[----:B------:R-:W-:Y:S01]  /*62a0*/  PRMT R0, RZ, 0x654, R0 ;  /* 0x00000654ff007816 */ /* 0x000fe20000000000 */
[----:B------:R-:W-:Y:S01]  /*62b0*/  @!PT LDS RZ, [RZ] ;  /* 0x00000000fffff984 */ /* 0x000fe20000000800 */
[----:B------:R-:W-:Y:S01]  /*62c0*/  @!PT LDS RZ, [RZ] ;  /* 0x00000000fffff984 */ /* 0x000fe20000000800 */
[----:B------:R-:W-:Y:S01]  /*62d0*/  @!PT LDS RZ, [RZ] ;  /* 0x00000000fffff984 */ /* 0x000fe20000000800 */
[----:B------:R-:W-:Y:S01]  /*62e0*/  @!PT LDS RZ, [RZ] ;  /* 0x00000000fffff984 */ /* 0x000fe20000000800 */
[----:B------:R2:W-:Y:S06]  /*62f0*/  MEMBAR.ALL.CTA ;  /* 0x0000000000007992 */ /* 0x0005ec0000008000 */
[----:B--2---:R-:W2:Y:S02]  /*6300*/  FENCE.VIEW.ASYNC.S ;  /* 0x00000000000073c6 */ /* 0x004ea40000000000 */
[----:B--2---:R2:W-:Y:S01]  /*6310*/  SYNCS.ARRIVE.TRANS64.RED.A1T0 RZ, [R0+URZ], RZ ;  /* 0x000000ff00ff79a7 */ /* 0x0045e200081004ff */
[----:B---3--:R-:W-:Y:S11]  /*6320*/  LOP3.LUT P0, RZ, R6, 0x1, RZ, 0xc0, !PT ;  /* 0x0000000106ff7812 */ /* 0x008ff6000780c0ff */
[----:B------:R-:W-:Y:S02]  /*6330*/  @!UPT UIADD3 URZ, UPT, UPT, URZ, URZ, URZ ;  /* 0x000000fffffff290 */ /* 0x000fe4000fffe0ff */
[----:B------:R-:W-:Y:S01]  /*6340*/  VOTEU.ANY UP1, P0 ;  /* 0x0000000000ff7886 */ /* 0x000fe20000020100 */
[----:B------:R-:W-:Y:S01]  /*6350*/  PLOP3.LUT P0, PT, PT, PT, UP1, 0x80, 0x8 ;  /* 0x000000000008781c */ /* 0x000fe20003f0f018 */
[----:B------:R-:W-:Y:S06]  /*6360*/  UP2UR UR4, UPR, URZ, 0x2 ;  /* 0x00000002ff047883 */ /* 0x000fec0008000000 */
[----:B------:R-:W-:Y:S06]  /*6370*/  IMAD.U32 R96, RZ, RZ, UR4 ;  /* 0x00000004ff607e24 */ /* 0x000fec000f8e00ff */
[----:B------:R-:W-:Y:S02]  /*6380*/  @P0 SHF.R.U32.HI R3, RZ, 0x10, R5 ;  /* 0x00000010ff030819 */ /* 0x000fe40000011605 */
[----:B------:R-:W-:Y:S02]  /*6390*/  @P0 MOV R8, R4 ;  /* 0x0000000400080202 */ /* 0x000fe40000000f00 */
[----:B------:R-:W-:Y:S02]  /*63a0*/  @P0 R2UR UR4, R3 ;  /* 0x00000000030402ca */ /* 0x000fe400000e0000 */
[----:B------:R-:W-:Y:S02]  /*63b0*/  @P0 LOP3.LUT R4, R5, 0xffff, RZ, 0xc0, !PT ;  /* 0x0000ffff05040812 */ /* 0x000fe400078ec0ff */
[----:B------:R-:W-:Y:S02]  /*63c0*/  @P0 R2UR UR6, R8 ;  /* 0x00000000080602ca */ /* 0x000fe400000e0000 */
[----:B------:R-:W-:Y:S07]  /*63d0*/  @P0 R2UR UR5, R4 ;  /* 0x00000000040502ca */ /* 0x000fee00000e0000 */
[----:B------:R-:W-:Y:S02]  /*63e0*/  @UP1 UMOV UR7, UR4 ;  /* 0x0000000400071c82 */ /* 0x000fe40008000000 */
[----:B------:R-:W-:Y:S02]  /*63f0*/  IMAD.U32 R94, RZ, RZ, UR7 ;  /* 0x00000007ff5e7e24 */ /* 0x000fe4000f8e00ff */
[----:B------:R-:W-:Y:S02]  /*6400*/  @UP1 UMOV UR39, UR6 ;  /* 0x0000000600271c82 */ /* 0x000fe40008000000 */
[----:B------:R-:W-:Y:S01]  /*6410*/  @UP1 UMOV UR38, UR5 ;  /* 0x0000000500261c82 */ /* 0x000fe20008000000 */
[----:B--2---:R-:W-:Y:S05]  /*6420*/  BRA.U !UP0, `(.L_x_75) ;  /* 0x0000000108d07547 */ /* 0x004fea000b800000 */
[----:B------:R-:W2:Y:S01]  /*6430*/  LDCU UR14, c[0x0][0xd20] ;  /* 0x0001a400ff0e77ac */ /* 0x000ea20008000800 */
[----:B------:R-:W-:Y:S01]  /*6440*/  R2UR UR10, R85 ;  /* 0x00000000550a72ca */ /* 0x000fe200000e0000 */
[----:B-1----:R-:W-:Y:S02]  /*6450*/  UIMAD.WIDE.U32 UR4, UR57, UR63, URZ ;  /* 0x0000003f390472a5 */ /* 0x002fe4000f8e00ff */
[----:B------:R-:W-:Y:S02]  /*6460*/  UISETP.NE.AND UP0, UPT, UR62, 0x1, UPT ;  /* 0x000000013e00788c */ /* 0x000fe4000bf05270 */
[----:B------:R-:W-:Y:S02]  /*6470*/  UIMAD.WIDE.U32 UR8, UR38, UR63, URZ ;  /* 0x0000003f260872a5 */ /* 0x000fe4000f8e00ff */
[----:B------:R-:W-:Y:S02]  /*6480*/  UISETP.NE.AND UP1, UPT, UR45, 0x1, UPT ;  /* 0x000000012d00788c */ /* 0x000fe4000bf25270 */
[----:B------:R-:W-:Y:S04]  /*6490*/  UIMAD.WIDE.U32 UR12, UR39, UR60, URZ ;  /* 0x0000003c270c72a5 */ /* 0x000fe8000f8e00ff */
[----:B------:R-:W-:Y:S02]  /*64a0*/  UIMAD.WIDE.U32 UR6, UR10, UR60, URZ ;  /* 0x0000003c0a0672a5 */ /* 0x000fe4000f8e00ff */
[----:B------:R-:W-:Y:S01]  /*64b0*/  UISETP.NE.AND UP2, UPT, UR44, 0x1, UPT ;  /* 0x000000012c00788c */ /* 0x000fe2000bf45270 */
[----:B------:R-:W-:Y:S02]  /*64c0*/  UMOV UR4, UR5 ;  /* 0x0000000500047c82 */ /* 0x000fe40008000000 */
[----:B--2---:R-:W-:Y:S03]  /*64d0*/  USHF.R.U32.HI UR5, URZ, UR14, UR4 ;  /* 0x0000000eff057299 */ /* 0x004fe60008011604 */
[----:B------:R-:W-:Y:S02]  /*64e0*/  UMOV UR4, UR7 ;  /* 0x0000000700047c82 */ /* 0x000fe40008000000 */
[----:B------:R-:W-:Y:S02]  /*64f0*/  USHF.R.U32.HI UR7, URZ, UR61, UR4 ;  /* 0x0000003dff077299 */ /* 0x000fe40008011604 */
[----:B------:R-:W-:Y:S02]  /*6500*/  USEL UR4, UR57, UR5, !UP0 ;  /* 0x0000000539047287 */ /* 0x000fe4000c000000 */
[----:B------:R-:W-:Y:S01]  /*6510*/  USEL UR7, UR10, UR7, !UP1 ;  /* 0x000000070a077287 */ /* 0x000fe2000c800000 */
[----:B------:R-:W-:Y:S01]  /*6520*/  UMOV UR5, UR9 ;  /* 0x0000000900057c82 */ /* 0x000fe20008000000 */
[----:B------:R-:W-:Y:S02]  /*6530*/  UIMAD.WIDE.U32 UR8, UR4, UR42, URZ ;  /* 0x0000002a040872a5 */ /* 0x000fe4000f8e00ff */
[----:B------:R-:W-:Y:S03]  /*6540*/  USHF.R.U32.HI UR6, URZ, UR14, UR5 ;  /* 0x0000000eff067299 */ /* 0x000fe60008011605 */
[----:B------:R-:W-:Y:S01]  /*6550*/  UMOV UR5, UR13 ;  /* 0x0000000d00057c82 */ /* 0x000fe20008000000 */
[----:B------:R-:W-:Y:S02]  /*6560*/  UIMAD.WIDE.U32 UR12, UR7, UR42, URZ ;  /* 0x0000002a070c72a5 */ /* 0x000fe4000f8e00ff */
[----:B------:R-:W-:Y:S02]  /*6570*/  USEL UR6, UR38, UR6, !UP0 ;  /* 0x0000000626067287 */ /* 0x000fe4000c000000 */
[----:B------:R-:W-:Y:S01]  /*6580*/  USHF.R.U32.HI UR5, URZ, UR61, UR5 ;  /* 0x0000003dff057299 */ /* 0x000fe20008011605 */
[----:B------:R-:W-:Y:S02]  /*6590*/  UMOV UR8, UR9 ;  /* 0x0000000900087c82 */ /* 0x000fe40008000000 */
[----:B------:R-:W-:Y:S02]  /*65a0*/  @UP2 USHF.R.U32.HI UR4, URZ, UR43, UR8 ;  /* 0x0000002bff042299 */ /* 0x000fe40008011608 */
[----:B------:R-:W-:Y:S02]  /*65b0*/  USEL UR5, UR39, UR5, !UP1 ;  /* 0x0000000527057287 */ /* 0x000fe4000c800000 */
[----:B------:R-:W-:Y:S01]  /*65c0*/  UIMAD UR4, UR44, UR4, URZ ;  /* 0x000000042c0472a4 */ /* 0x000fe2000f8e02ff */
[----:B------:R-:W-:Y:S01]  /*65d0*/  UMOV UR8, UR13 ;  /* 0x0000000d00087c82 */ /* 0x000fe20008000000 */
[----:B------:R-:W-:Y:S02]  /*65e0*/  UIMAD.WIDE.U32 UR12, UR6, UR42, URZ ;  /* 0x0000002a060c72a5 */ /* 0x000fe4000f8e00ff */
[----:B------:R-:W-:Y:S02]  /*65f0*/  @UP2 USHF.R.U32.HI UR7, URZ, UR43, UR8 ;  /* 0x0000002bff072299 */ /* 0x000fe40008011608 */
[----:B------:R-:W-:Y:S02]  /*6600*/  UISETP.GE.AND UP0, UPT, UR6, UR4, UPT ;  /* 0x000000040600728c */ /* 0x000fe4000bf06270 */
[----:B------:R-:W-:Y:S01]  /*6610*/  UIMAD UR8, UR44, UR7, URZ ;  /* 0x000000072c0872a4 */ /* 0x000fe2000f8e02ff */
[----:B------:R-:W-:Y:S03]  /*6620*/  UMOV UR4, UR13 ;  /* 0x0000000d00047c82 */ /* 0x000fe60008000000 */
[----:B------:R-:W-:Y:S02]  /*6630*/  UISETP.GE.OR UP0, UPT, UR5, UR8, UP0 ;  /* 0x000000080500728c */ /* 0x000fe40008706670 */
[----:B------:R-:W-:Y:S02]  /*6640*/  USHF.R.U32.HI UR4, URZ, UR43, UR4 ;  /* 0x0000002bff047299 */ /* 0x000fe40008011604 */
[----:B------:R-:W-:Y:S02]  /*6650*/  UIMAD.WIDE.U32 UR8, UR5, UR42, URZ ;  /* 0x0000002a050872a5 */ /* 0x000fe4000f8e00ff */
[----:B------:R-:W-:Y:S02]  /*6660*/  USEL UR12, UR6, UR4, !UP2 ;  /* 0x00000004060c7287 */ /* 0x000fe4000d000000 */
[----:B------:R-:W-:Y:S02]  /*6670*/  UIADD3 UR8, UPT, UPT, -UR5, URZ, URZ ;  /* 0x000000ff05087290 */ /* 0x000fe4000fffe1ff */
[----:B------:R-:W-:Y:S01]  /*6680*/  UIADD3 UR10, UPT, UPT, -UR12, URZ, URZ ;  /* 0x000000ff0c0a7290 */ /* 0x000fe2000fffe1ff */
[----:B------:R-:W-:Y:S01]  /*6690*/  @!UP0 UMOV UR4, UR9 ;  /* 0x0000000900048c82 */ /* 0x000fe20008000000 */
[----:B------:R-:W-:Y:S02]  /*66a0*/  UIADD3 UR9, UPT, UPT, -UR6, URZ, URZ ;  /* 0x000000ff06097290 */ /* 0x000fe4000fffe1ff */
[----:B------:R-:W-:Y:S02]  /*66b0*/  @!UP0 USHF.R.U32.HI UR4, URZ, UR43, UR4 ;  /* 0x0000002bff048299 */ /* 0x000fe40008011604 */
[----:B------:R-:W-:Y:S02]  /*66c0*/  UIMAD UR10, UR44, UR10, UR6 ;  /* 0x0000000a2c0a72a4 */ /* 0x000fe4000f8e0206 */
[----:B------:R-:W-:Y:S04]  /*66d0*/  @!UP0 USEL UR4, UR5, UR4, !UP2 ;  /* 0x0000000405048287 */ /* 0x000fe8000d000000 */
[----:B------:R-:W-:Y:S02]  /*66e0*/  @!UP0 UIMAD UR10, UR7, UR10, UR4 ;  /* 0x0000000a070a82a4 */ /* 0x000fe4000f8e0204 */
[----:B------:R-:W-:Y:S02]  /*66f0*/  @!UP0 UIADD3 UR12, UPT, UPT, UR12, -UR4, URZ ;  /* 0x800000040c0c8290 */ /* 0x000fe4000fffe0ff */
[----:B------:R-:W-:Y:S02]  /*6700*/  UIMAD UR7, UR45, UR8, UR39 ;  /* 0x000000082d0772a4 */ /* 0x000fe4000f8e0227 */
[----:B------:R-:W-:Y:S02]  /*6710*/  @!UP0 UIMAD UR6, UR12, UR44, UR5 ;  /* 0x0000002c0c0682a4 */ /* 0x000fe4000f8e0205 */
[----:B------:R-:W-:Y:S01]  /*6720*/  UIMAD UR4, UR62, UR9, UR38 ;  /* 0x000000093e0472a4 */ /* 0x000fe2000f8e0226 */
[----:B------:R-:W-:Y:S02]  /*6730*/  @!UP0 UMOV UR5, UR10 ;  /* 0x0000000a00058c82 */ /* 0x000fe40008000000 */
[----:B------:R-:W-:Y:S02]  /*6740*/  UIMAD UR39, UR5, UR45, UR7 ;  /* 0x0000002d052772a4 */ /* 0x000fe4000f8e0207 */
[----:B------:R-:W-:Y:S11]  /*6750*/  UIMAD UR38, UR6, UR62, UR4 ;  /* 0x0000003e062672a4 */ /* 0x000ff6000f8e0204 */
[----:B------:R-:W-:Y:S01]  /*6760*/  @!UPT UIADD3 URZ, UPT, UPT, URZ, URZ, URZ ;  /* 0x000000fffffff290 */ /* 0x000fe2000fffe0ff */
.L_x_75:
[----:B------:R-:W-:Y:S01]  /*6770*/  UISETP.NE.AND UP0, UPT, UR41, 0x1, UPT ;  /* 0x000000012900788c */ /* 0x000fe2000bf05270 */
[----:B------:R-:W-:Y:S01]  /*6780*/  R2UR UR16, R95 ;  /* 0x000000005f1072ca */ /* 0x000fe200000e0000 */
[----:B------:R-:W-:Y:S01]  /*6790*/  USHF.L.U32 UR49, UR11, 0x7, URZ ;  /* 0x000000070b317899 */ /* 0x000fe200080006ff */
[----:B------:R-:W-:Y:S01]  /*67a0*/  IADD3 R88, PT, PT, R88, 0x1, RZ ;  /* 0x0000000158587810 */ /* 0x000fe20007ffe0ff */
[----:B------:R-:W-:Y:S07]  /*67b0*/  USHF.L.U32 UR54, UR27, 0x8, URZ ;  /* 0x000000081b367899 */ /* 0x000fee00080006ff */
[----:B------:R-:W2:Y:S01]  /*67c0*/  @!UP0 LDCU.128 UR12, c[0x0][0xd10] ;  /* 0x0001a200ff0c87ac */ /* 0x000ea20008000c00 */
[----:B------:R-:W3:Y:S01]  /*67d0*/  @!UP0 LDCU UR5, c[0x0][0xd0c] ;  /* 0x0001a180ff0587ac */ /* 0x000ee20008000800 */
[----:B------:R-:W1:Y:S01]  /*67e0*/  @!UP0 LDCU UR10, c[0x0][0xd20] ;  /* 0x0001a400ff0a87ac */ /* 0x000e620008000800 */
[----:B--2---:R-:W-:Y:S02]  /*67f0*/  UIMAD.WIDE.U32 UR8, UR39, UR12, URZ ;  /* 0x0000000c270872a5 */ /* 0x004fe4000f8e00ff */
[----:B------:R-:W-:Y:S02]  /*6800*/  UIMAD.WIDE.U32 UR6, UR38, UR15, URZ ;  /* 0x0000000f260672a5 */ /* 0x000fe4000f8e00ff */
[----:B------:R-:W-:Y:S03]  /*6810*/  @!UP0 UISETP.NE.AND UP1, UPT, UR14, 0x1, UPT ;  /* 0x000000010e00888c */ /* 0x000fe6000bf25270 */
[----:B------:R-:W-:Y:S01]  /*6820*/  @!UP0 UMOV UR4, UR9 ;  /* 0x0000000900048c82 */ /* 0x000fe20008000000 */
[----:B---3--:R-:W-:Y:S02]  /*6830*/  @!UP0 UISETP.NE.AND UP2, UPT, UR5, 0x1, UPT ;  /* 0x000000010500888c */ /* 0x008fe4000bf45270 */
[----:B------:R-:W-:Y:S01]  /*6840*/  @!UP0 USHF.R.U32.HI UR4, URZ, UR13, UR4 ;  /* 0x0000000dff048299 */ /* 0x000fe20008011604 */
[----:B------:R-:W-:Y:S02]  /*6850*/  @!UP0 UMOV UR6, UR7 ;  /* 0x0000000700068c82 */ /* 0x000fe40008000000 */
[----:B-1----:R-:W-:Y:S02]  /*6860*/  @!UP0 USHF.R.U32.HI UR6, URZ, UR10, UR6 ;  /* 0x0000000aff068299 */ /* 0x002fe40008011606 */
[----:B------:R-:W-:Y:S02]  /*6870*/  @!UP0 USEL UR7, UR39, UR4, !UP2 ;  /* 0x0000000427078287 */ /* 0x000fe4000d000000 */
[----:B------:R-:W-:Y:S04]  /*6880*/  @!UP0 USEL UR6, UR38, UR6, !UP1 ;  /* 0x0000000626068287 */ /* 0x000fe8000c800000 */
[----:B------:R-:W-:Y:S02]  /*6890*/  @!UP0 UIADD3 UR4, UPT, UPT, -UR7, UR6, URZ ;  /* 0x0000000607048290 */ /* 0x000fe4000fffe1ff */
[----:B------:R-:W-:Y:S02]  /*68a0*/  @!UP0 UIADD3 UR6, UPT, UPT, UR7, -UR6, URZ ;  /* 0x8000000607068290 */ /* 0x000fe4000fffe0ff */
[----:B------:R-:W-:Y:S02]  /*68b0*/  @!UP0 UIMAD UR39, UR4, UR5, UR39 ;  /* 0x00000005042782a4 */ /* 0x000fe4000f8e0227 */
[----:B------:R-:W-:Y:S02]  /*68c0*/  @!UP0 UIMAD UR38, UR6, UR14, UR38 ;  /* 0x0000000e062682a4 */ /* 0x000fe4000f8e0226 */
[----:B------:R-:W-:Y:S09]  /*68d0*/  ULOP3.LUT UP0, URZ, UR16, 0x1f0, URZ, 0xc0, !UPT ;  /* 0x000001f010ff7892 */ /* 0x000ff2000f80c0ff */
[----:B------:R-:W-:Y:S05]  /*68e0*/  BRA.U !UP0, `(.L_x_76) ;  /* 0x00000001087c7547 */ /* 0x000fea000b800000 */
[----:B------:R-:W1:Y:S01]  /*68f0*/  LDCU.64 UR8, c[0x4][0x80] ;  /* 0x01001000ff0877ac */ /* 0x000e620008000a00 */
[----:B------:R-:W-:Y:S01]  /*6900*/  MOV R16, 0x0 ;  /* 0x0000000000107802 */ /* 0x000fe20000000f00 */
[----:B------:R-:W-:Y:S02]  /*6910*/  HFMA2 R12, -RZ, RZ, 0, 5.9604644775390625e-08 ;  /* 0x00000001ff0c7431 */ /* 0x000fe400000001ff */
[----:B------:R-:W-:Y:S01]  /*6920*/  IMAD.MOV.U32 R8, RZ, RZ, 0x70 ;  /* 0x00000070ff087424 */ /* 0x000fe200078e00ff */
[----:B------:R2:W3:Y:S01]  /*6930*/  LDC.64 R14, c[0x4][R16] ;  /* 0x01000000100e7b82 */ /* 0x0004e20000000a00 */
[----:B------:R-:W4:Y:S01]  /*6940*/  LDCU.64 UR6, c[0x4][0x88] ;  /* 0x01001100ff0677ac */ /* 0x000f220008000a00 */
[----:B------:R-:W-:Y:S01]  /*6950*/  IMAD.MOV.U32 R13, RZ, RZ, RZ ;  /* 0x000000ffff0d7224 */ /* 0x000fe200078e00ff */
[----:B------:R-:W2:Y:S01]  /*6960*/  LDCU.64 UR4, c[0x4][0x8] ;  /* 0x01000100ff0477ac */ /* 0x000ea20008000a00 */
[----:B-1----:R-:W-:Y:S01]  /*6970*/  MOV R5, UR9 ;  /* 0x0000000900057c02 */ /* 0x002fe20008000f00 */
[----:B------:R-:W-:Y:S01]  /*6980*/  IMAD.U32 R4, RZ, RZ, UR8 ;  /* 0x00000008ff047e24 */ /* 0x000fe2000f8e00ff */
[----:B----4-:R-:W-:Y:S01]  /*6990*/  MOV R7, UR7 ;  /* 0x0000000700077c02 */ /* 0x010fe20008000f00 */
[----:B------:R-:W-:Y:S01]  /*69a0*/  IMAD.U32 R6, RZ, RZ, UR6 ;  /* 0x00000006ff067e24 */ /* 0x000fe2000f8e00ff */
[----:B--2---:R-:W-:Y:S01]  /*69b0*/  MOV R11, UR5 ;  /* 0x00000005000b7c02 */ /* 0x004fe20008000f00 */
[----:B------:R-:W-:Y:S02]  /*69c0*/  IMAD.U32 R10, RZ, RZ, UR4 ;  /* 0x00000004ff0a7e24 */ /* 0x000fe4000f8e00ff */
[----:B------:R-:W-:Y:S07]  /*69d0*/  LEPC R20, `(.L_x_77) ;  /* 0x000000001014794e */ /* 0x000fee0000000000 */
[----:B---3-5:R-:W-:Y:S05]  /*69e0*/  CALL.ABS.NOINC R14 ;  /* 0x000000000e007343 */ /* 0x028fea0003c00000 */
.L_x_77:
[----:B------:R-:W1:Y:S01]  /*69f0*/  LDCU.64 UR8, c[0x4][0x80] ;  /* 0x01001000ff0877ac */ /* 0x000e620008000a00 */
[----:B------:R-:W2:Y:S01]  /*6a00*/  LDC.64 R16, c[0x4][R16] ;  /* 0x0100000010107b82 */ /* 0x000ea20000000a00 */
[----:B------:R-:W-:Y:S02]  /*6a10*/  HFMA2 R12, -RZ, RZ, 0, 5.9604644775390625e-08 ;  /* 0x00000001ff0c7431 */ /* 0x000fe400000001ff */
[----:B------:R-:W-:Y:S02]  /*6a20*/  IMAD.MOV.U32 R8, RZ, RZ, 0x70 ;  /* 0x00000070ff087424 */ /* 0x000fe400078e00ff */
[----:B------:R-:W-:Y:S01]  /*6a30*/  IMAD.MOV.U32 R13, RZ, RZ, RZ ;  /* 0x000000ffff0d7224 */ /* 0x000fe200078e00ff */
[----:B------:R-:W3:Y:S01]  /*6a40*/  LDCU.64 UR6, c[0x4][0x88] ;  /* 0x01001100ff0677ac */ /* 0x000ee20008000a00 */
[----:B------:R-:W4:Y:S01]  /*6a50*/  LDCU.64 UR4, c[0x4][0x8] ;  /* 0x01000100ff0477ac */ /* 0x000f220008000a00 */
[----:B-1----:R-:W-:Y:S02]  /*6a60*/  MOV R4, UR8 ;  /* 0x0000000800047c02 */ /* 0x002fe40008000f00 */
[----:B------:R-:W-:Y:S02]  /*6a70*/  MOV R5, UR9 ;  /* 0x0000000900057c02 */ /* 0x000fe40008000f00 */
[----:B---3--:R-:W-:Y:S01]  /*6a80*/  MOV R7, UR7 ;  /* 0x0000000700077c02 */ /* 0x008fe20008000f00 */
[----:B------:R-:W-:Y:S01]  /*6a90*/  IMAD.U32 R6, RZ, RZ, UR6 ;  /* 0x00000006ff067e24 */ /* 0x000fe2000f8e00ff */
[----:B----4-:R-:W-:Y:S01]  /*6aa0*/  MOV R11, UR5 ;  /* 0x00000005000b7c02 */ /* 0x010fe20008000f00 */
[----:B------:R-:W-:Y:S02]  /*6ab0*/  IMAD.U32 R10, RZ, RZ, UR4 ;  /* 0x00000004ff0a7e24 */ /* 0x000fe4000f8e00ff */
[----:B------:R-:W-:Y:S07]  /*6ac0*/  LEPC R20, `(.L_x_76) ;  /* 0x000000001014794e */ /* 0x000fee0000000000 */
[----:B--2---:R-:W-:Y:S05]  /*6ad0*/  CALL.ABS.NOINC R16 ;  /* 0x0000000010007343 */ /* 0x004fea0003c00000 */
.L_x_76:
[----:B------:R-:W-:Y:S02]  /*6ae0*/  R2UR UR8, R86 ;  /* 0x00000000560872ca */ /* 0x000fe400000e0000 */
[----:B------:R-:W-:Y:S02]  /*6af0*/  R2UR UR7, R84 ;  /* 0x00000000540772ca */ /* 0x000fe400000e0000 */
[----:B------:R-:W-:Y:S02]  /*6b00*/  R2UR UR6, R83 ;  /* 0x00000000530672ca */ /* 0x000fe400000e0000 */
[----:B------:R-:W-:Y:S02]  /*6b10*/  R2UR UR5, R82 ;  /* 0x00000000520572ca */ /* 0x000fe400000e0000 */
[----:B------:R-:W-:Y:S02]  /*6b20*/  R2UR UR4, R81 ;  /* 0x00000000510472ca */ /* 0x000fe400000e0000 */
[----:B------:R-:W-:Y:S03]  /*6b30*/  ISETP.NE.U32.AND P4, PT, R76, RZ, PT ;  /* 0x000000ff4c00720c */ /* 0x000fe60003f85070 */
[----:B------:R-:W-:Y:S01]  /*6b40*/  UISETP.NE.AND UP2, UPT, UR8, URZ, UPT ;  /* 0x000000ff0800728c */ /* 0x000fe2000bf45270 */
[----:B------:R-:W-:Y:S01]  /*6b50*/  ISETP.NE.AND.EX P4, PT, R77, RZ, PT, P4 ;  /* 0x000000ff4d00720c */ /* 0x000fe20003f85340 */
[----:B------:R-:W-:Y:S04]  /*6b60*/  UISETP.NE.U32.AND UP0, UPT, UR7, URZ, UPT ;  /* 0x000000ff0700728c */ /* 0x000fe8000bf05070 */
[----:B------:R-:W-:Y:S01]  /*6b70*/  ISETP.NE.U32.AND P2, PT, RZ, UR5, PT ;  /* 0x00000005ff007c0c */ /* 0x000fe2000bf45070 */
[----:B------:R-:W-:Y:S01]  /*6b80*/  UISETP.NE.AND.EX UP1, UPT, UR6, URZ, UPT, UP0 ;  /* 0x000000ff0600728c */ /* 0x000fe2000bf25300 */
[----:B------:R-:W-:Y:S01]  /*6b90*/  PLOP3.LUT P1, PT, PT, PT, UP2, 0x80, 0x8 ;  /* 0x000000000008781c */ /* 0x000fe20003f2f028 */
[----:B------:R-:W-:Y:S01]  /*6ba0*/  UPLOP3.LUT UP0, UPT, UPT, UPT, UPT, 0x40, 0x4 ;  /* 0x000000000004789c */ /* 0x000fe20003f0e870 */
[----:B------:R-:W-:Y:S01]  /*6bb0*/  ISETP.NE.AND.EX P2, PT, RZ, UR4, PT, P2 ;  /* 0x00000004ff007c0c */ /* 0x000fe2000bf45320 */
[----:B------:R-:W-:Y:S06]  /*6bc0*/  @UP2 UPLOP3.LUT UP0, UPT, UPT, UPT, UP1, 0x80, 0x8 ;  /* 0x000000000008289c */ /* 0x000fec0003f0f010 */
[----:B------:R-:W-:Y:S01]  /*6bd0*/  PLOP3.LUT P0, PT, PT, PT, UP0, 0x80, 0x8 ;  /* 0x000000000008781c */ /* 0x000fe20003f0f008 */
[----:B------:R-:W-:Y:S01]  /*6be0*/  @!UPT UIADD3 URZ, UPT, UPT, URZ, URZ, URZ ;  /* 0x000000fffffff290 */ /* 0x000fe2000fffe0ff */
[----:B------:R-:W-:Y:S11]  /*6bf0*/  BRA.U !UP1, `(.L_x_78) ;  /* 0x0000000109487547 */ /* 0x000ff6000b800000 */
[----:B------:R-:W1:Y:S01]  /*6c00*/  LDCU.64 UR8, c[0x0][0x358] ;  /* 0x00006b00ff0877ac */ /* 0x000e620008000a00 */
[----:B------:R-:W-:Y:S01]  /*6c10*/  R2UR UR5, R82 ;  /* 0x00000000520572ca */ /* 0x000fe200000e0000 */
[----:B------:R-:W-:Y:S01]  /*6c20*/  IMAD.MOV.U32 R79, RZ, RZ, 0x1 ;  /* 0x00000001ff4f7424 */ /* 0x000fe200078e00ff */
[----:B------:R-:W-:Y:S01]  /*6c30*/  R2UR UR4, R81 ;  /* 0x00000000510472ca */ /* 0x000fe200000e0000 */
[----:B------:R-:W-:Y:S01]  /*6c40*/  IMAD.MOV.U32 R0, RZ, RZ, 0x1 ;  /* 0x00000001ff007424 */ /* 0x000fe200078e00ff */
[----:B------:R-:W-:Y:S09]  /*6c50*/  R2UR UR6, R84 ;  /* 0x00000000540672ca */ /* 0x000ff200000e0000 */
[----:B------:R-:W-:Y:S04]  /*6c60*/  UISETP.NE.U32.AND UP0, UPT, UR5, URZ, UPT ;  /* 0x000000ff0500728c */ /* 0x000fe8000bf05070 */
[----:B------:R-:W-:Y:S06]  /*6c70*/  UISETP.NE.AND.EX UP0, UPT, UR4, URZ, UPT, UP0 ;  /* 0x000000ff0400728c */ /* 0x000fec000bf05300 */
[----:B------:R-:W-:Y:S05]  /*6c80*/  PLOP3.LUT P3, PT, PT, PT, UP0, 0x80, 0x8 ;  /* 0x000000000008781c */ /* 0x000fea0003f6f008 */
[----:B------:R-:W2:Y:S01]  /*6c90*/  @UP0 LDCU.64 UR4, c[0x0][0xa88] ;  /* 0x00015100ff0407ac */ /* 0x000ea20008000a00 */
[----:B------:R-:W-:Y:S07]  /*6ca0*/  @UP0 UIMAD UR6, UR36, UR6, URZ ;  /* 0x00000006240602a4 */ /* 0x000fee000f8e02ff */
[----:B------:R-:W-:Y:S01]  /*6cb0*/  @!P3 PRMT R79, R0, 0x7610, R79 ;  /* 0x00007610004fb816 */ /* 0x000fe2000000004f */
[----:B--2---:R-:W-:Y:S06]  /*6cc0*/  @UP0 UIMAD.WIDE UR4, UR6, 0x4, UR4 ;  /* 0x00000004060408a5 */ /* 0x004fec000f8e0204 */
[----:B------:R-:W-:Y:S02]  /*6cd0*/  IMAD.U32 R4, RZ, RZ, UR4 ;  /* 0x00000004ff047e24 */ /* 0x000fe4000f8e00ff */
[----:B------:R-:W-:Y:S03]  /*6ce0*/  IMAD.U32 R5, RZ, RZ, UR5 ;  /* 0x00000005ff057e24 */ /* 0x000fe6000f8e00ff */
[----:B------:R-:W2:Y:S02]  /*6cf0*/  @!UP0 LDCU UR4, c[0x0][0xa80] ;  /* 0x00015000ff0487ac */ /* 0x000ea40008000800 */
[----:B-1---5:R1:W5:Y:S02]  /*6d00*/  @P3 LDG.E R41, desc[UR8][R4.64] ;  /* 0x0000000804293981 */ /* 0x022364000c1e1900 */
[----:B-12---:R-:W-:Y:S02]  /*6d10*/  @!P3 IMAD.U32 R41, RZ, RZ, UR4 ;  /* 0x00000004ff29be24 */ /* 0x006fe4000f8e00ff */
.L_x_78:
[----:B------:R-:W-:Y:S05]  /*6d20*/  @!P4 BRA `(.L_x_79) ;  /* 0x000000000024c947 */ /* 0x000fea0003800000 */
[----:B----4-:R-:W-:Y:S01]  /*6d30*/  ISETP.NE.U32.AND P3, PT, R74, RZ, PT ;  /* 0x000000ff4a00720c */ /* 0x010fe20003f65070 */
[----:B------:R-:W1:Y:S03]  /*6d40*/  LDCU.64 UR4, c[0x0][0x358] ;  /* 0x00006b00ff0477ac */ /* 0x000e660008000a00 */
[----:B------:R-:W-:Y:S11]  /*6d50*/  ISETP.NE.AND.EX P3, PT, R75, RZ, PT, P3 ;  /* 0x000000ff4b00720c */ /* 0x000ff60003f65330 */
[----:B------:R-:W-:Y:S02]  /*6d60*/  @!UPT UIADD3 URZ, UPT, UPT, URZ, URZ, URZ ;  /* 0x000000fffffff290 */ /* 0x000fe4000fffe0ff */
[----:B------:R-:W2:Y:S01]  /*6d70*/  @P3 LDC.64 R4, c[0x0][0xaa8] ;  /* 0x0002aa00ff043b82 */ /* 0x000ea20000000a00 */
[----:B------:R-:W-:Y:S04]  /*6d80*/  @P3 IMAD R0, R76, UR36, RZ ;  /* 0x000000244c003c24 */ /* 0x000fe8000f8e02ff */
[----:B--2---:R-:W-:Y:S05]  /*6d90*/  @P3 IMAD.WIDE R4, R0, 0x4, R4 ;  /* 0x0000000400043825 */ /* 0x004fea00078e0204 */
[----:B-1---5:R1:W5:Y:S02]  /*6da0*/  @P3 LDG.E R36, desc[UR4][R4.64] ;  /* 0x0000000404243981 */ /* 0x022364000c1e1900 */
[----:B-1----:R-:W2:Y:S02]  /*6db0*/  @!P3 LDC R36, c[0x0][0xaa0] ;  /* 0x0002a800ff24bb82 */ /* 0x002ea40000000800 */
.L_x_79:
[----:B-----5:R-:W-:Y:S01]  /*6dc0*/  FSETP.NEU.AND P3, PT, R41, RZ, PT ;  /* 0x000000ff2900720b */ /* 0x020fe20003f6d000 */
[----:B------:R-:W-:Y:S01]  /*6dd0*/  ULOP3.LUT UR4, UR56, 0x1, URZ, 0x3c, !UPT ;  /* 0x0000000138047892 */ /* 0x000fe2000f8e3cff */
[----:B------:R-:W-:Y:S01]  /*6de0*/  SEL R6, RZ, 0xffffffff, P2 ;  /* 0xffffffffff067807 */ /* 0x000fe20001000000 */
[----:B------:R-:W-:Y:S01]  /*6df0*/  IMAD.U32 R104, RZ, RZ, UR52 ;  /* 0x00000034ff687e24 */ /* 0x000fe2000f8e00ff */
[C---:B------:R-:W-:Y:S01]  /*6e00*/  @P1 LOP3.LUT P2, RZ, R79.reuse, 0xff, RZ, 0xc0, !PT ;  /* 0x000000ff4fff1812 */ /* 0x040fe2000784c0ff */
[----:B------:R-:W-:Y:S01]  /*6e10*/  IMAD.SHL.U32 R99, R90, 0x4, RZ ;  /* 0x000000045a637824 */ /* 0x000fe200078e00ff */
[----:B------:R-:W-:Y:S01]  /*6e20*/  @P1 SEL R5, RZ, 0xffffffff, P3 ;  /* 0xffffffffff051807 */ /* 0x000fe20001800000 */
[----:B------:R-:W-:Y:S01]  /*6e30*/  IMAD.U32 R102, RZ, RZ, UR4 ;  /* 0x00000004ff667e24 */ /* 0x000fe2000f8e00ff */
[----:B------:R-:W-:Y:S01]  /*6e40*/  LOP3.LUT P4, R87, R79, 0xff, RZ, 0xc0, !PT ;  /* 0x000000ff4f577812 */ /* 0x000fe2000788c0ff */
[----:B------:R-:W-:Y:S01]  /*6e50*/  IMAD.SHL.U32 R104, R104, 0x4000, RZ ;  /* 0x0000400068687824 */ /* 0x000fe200078e00ff */
[----:B------:R-:W-:Y:S01]  /*6e60*/  @P0 SEL R5, R6, R5, !P2 ;  /* 0x0000000506050207 */ /* 0x000fe20005000000 */
[----:B------:R-:W-:Y:S01]  /*6e70*/  IMAD.U32 R3, RZ, RZ, UR37 ;  /* 0x00000025ff037e24 */ /* 0x000fe2000f8e00ff */
[----:B------:R-:W-:Y:S01]  /*6e80*/  PLOP3.LUT P0, PT, PT, PT, UP1, 0x80, 0x8 ;  /* 0x000000000008781c */ /* 0x000fe20003f0f018 */
[----:B------:R-:W-:Y:S01]  /*6e90*/  IMAD.IADD R107, R91, 0x1, R104 ;  /* 0x000000015b6b7824 */ /* 0x000fe200078e0268 */
[----:B------:R-:W-:Y:S01]  /*6ea0*/  @P1 LOP3.LUT R5, R5, 0x1, RZ, 0xc0, !PT ;  /* 0x0000000105051812 */ /* 0x000fe200078ec0ff */
[----:B------:R-:W-:Y:S01]  /*6eb0*/  IMAD.SHL.U32 R98, R92, 0x4, RZ ;  /* 0x000000045c627824 */ /* 0x000fe200078e00ff */
[----:B------:R-:W-:Y:S01]  /*6ec0*/  BSSY B1, `(.L_x_80) ;  /* 0x000006a000017945 */ /* 0x000fe20003800000 */
[----:B------:R-:W-:Y:S01]  /*6ed0*/  IMAD.IADD R105, R107, 0x1, R99 ;  /* 0x000000016b697824 */ /* 0x000fe200078e0263 */
[----:B------:R-:W-:Y:S01]  /*6ee0*/  ISETP.NE.U32.OR P5, PT, R5, 0x1, !P1 ;  /* 0x000000010500780c */ /* 0x000fe20004fa5470 */
[----:B------:R-:W-:Y:S01]  /*6ef0*/  IMAD.U32 R5, RZ, RZ, UR52 ;  /* 0x00000034ff057e24 */ /* 0x000fe2000f8e00ff */
[----:B------:R-:W-:Y:S01]  /*6f00*/  CS2R R70, SRZ ;  /* 0x0000000000467805 */ /* 0x000fe2000001ff00 */
[----:B------:R-:W-:Y:S01]  /*6f10*/  IMAD.MOV.U32 R101, RZ, RZ, 0x1 ;  /* 0x00000001ff657424 */ /* 0x000fe200078e00ff */
[----:B------:R-:W-:Y:S01]  /*6f20*/  P2R R97, PR, RZ, 0x20 ;  /* 0x00000020ff617803 */ /* 0x000fe20000000000 */
[----:B------:R-:W-:Y:S01]  /*6f30*/  IMAD.MOV.U32 R72, RZ, RZ, RZ ;  /* 0x000000ffff487224 */ /* 0x000fe200078e00ff */
[----:B------:R-:W-:Y:S01]  /*6f40*/  LEA R4, R5, UR47, 0x3 ;  /* 0x0000002f05047c11 */ /* 0x000fe2000f8e18ff */
[----:B------:R-:W-:Y:S01]  /*6f50*/  IMAD.U32 R5, RZ, RZ, UR37 ;  /* 0x00000025ff057e24 */ /* 0x000fe2000f8e00ff */
[----:B------:R-:W-:Y:S02]  /*6f60*/  CS2R R68, SRZ ;  /* 0x0000000000447805 */ /* 0x000fe4000001ff00 */
[----:B------:R-:W-:Y:S02]  /*6f70*/  CS2R R66, SRZ ;  /* 0x0000000000427805 */ /* 0x000fe4000001ff00 */
[----:B------:R-:W-:Y:S02]  /*6f80*/  CS2R R64, SRZ ;  /* 0x0000000000407805 */ /* 0x000fe4000001ff00 */
[----:B------:R-:W-:Y:S02]  /*6f90*/  CS2R R62, SRZ ;  /* 0x00000000003e7805 */ /* 0x000fe4000001ff00 */
[----:B------:R-:W-:Y:S02]  /*6fa0*/  SHF.L.U32 R0, R5, 0x1f, RZ ;  /* 0x0000001f05007819 */ /* 0x000fe400000006ff */
[----:B------:R-:W-:Y:S02]  /*6fb0*/  CS2R R60, SRZ ;  /* 0x00000000003c7805 */ /* 0x000fe4000001ff00 */
[----:B------:R-:W-:Y:S02]  /*6fc0*/  @P5 SHF.L.U32 R7, R102, 0x1f, RZ ;  /* 0x0000001f66075819 */ /* 0x000fe400000006ff */
[----:B------:R-:W-:Y:S02]  /*6fd0*/  CS2R R58, SRZ ;  /* 0x00000000003a7805 */ /* 0x000fe4000001ff00 */
[----:B------:R-:W-:Y:S02]  /*6fe0*/  SEL R5, RZ, 0xffffffff, P3 ;  /* 0xffffffffff057807 */ /* 0x000fe40001800000 */
[----:B------:R-:W-:Y:S01]  /*6ff0*/  CS2R R56, SRZ ;  /* 0x0000000000387805 */ /* 0x000fe2000001ff00 */
[----:B------:R-:W1:Y:S01]  /*7000*/  @P5 SYNCS.PHASECHK.TRANS64.TRYWAIT P2, [R4+URZ+0x20], R7 ;  /* 0x00002007040055a7 */ /* 0x000e6200080411ff */
[----:B------:R-:W-:Y:S02]  /*7010*/  CS2R R54, SRZ ;  /* 0x0000000000367805 */ /* 0x000fe4000001ff00 */
[----:B------:R-:W-:Y:S02]  /*7020*/  @P0 SEL R5, R6, R5, !P4 ;  /* 0x0000000506050207 */ /* 0x000fe40006000000 */
[----:B------:R-:W-:Y:S02]  /*7030*/  CS2R R52, SRZ ;  /* 0x0000000000347805 */ /* 0x000fe4000001ff00 */
[----:B------:R-:W-:Y:S02]  /*7040*/  ISETP.NE.AND P0, PT, RZ, UR37, PT ;  /* 0x00000025ff007c0c */ /* 0x000fe4000bf05270 */
[----:B------:R-:W-:Y:S02]  /*7050*/  CS2R R50, SRZ ;  /* 0x0000000000327805 */ /* 0x000fe4000001ff00 */
[----:B------:R-:W-:Y:S02]  /*7060*/  LOP3.LUT R5, R5, 0x1, RZ, 0xc0, !PT ;  /* 0x0000000105057812 */ /* 0x000fe400078ec0ff */
[----:B------:R-:W-:Y:S02]  /*7070*/  CS2R R48, SRZ ;  /* 0x0000000000307805 */ /* 0x000fe4000001ff00 */
[----:B------:R-:W-:Y:S02]  /*7080*/  CS2R R46, SRZ ;  /* 0x00000000002e7805 */ /* 0x000fe4000001ff00 */
[----:B------:R-:W-:Y:S02]  /*7090*/  CS2R R44, SRZ ;  /* 0x00000000002c7805 */ /* 0x000fe4000001ff00 */
[----:B------:R-:W-:Y:S02]  /*70a0*/  ISETP.NE.U32.AND P3, PT, R5, 0x1, PT ;  /* 0x000000010500780c */ /* 0x000fe40003f65070 */
[----:B------:R-:W-:Y:S01]  /*70b0*/  CS2R R42, SRZ ;  /* 0x00000000002a7805 */ /* 0x000fe2000001ff00 */
[----:B------:R-:W-:Y:S01]  /*70c0*/  IMAD.MOV.U32 R40, RZ, RZ, RZ ;  /* 0x000000ffff287224 */ /* 0x000fe200078e00ff */
[----:B------:R-:W-:Y:S01]  /*70d0*/  SEL R38, RZ, 0xe0, P0 ;  /* 0x000000e0ff267807 */ /* 0x000fe20000000000 */
[----:B------:R-:W-:Y:S01]  /*70e0*/  IMAD.U32 R100, RZ, RZ, UR52 ;  /* 0x00000034ff647e24 */ /* 0x000fe2000f8e00ff */
[----:B------:R-:W-:Y:S01]  /*70f0*/  P2R R103, PR, RZ, 0x8 ;  /* 0x00000008ff677803 */ /* 0x000fe20000000000 */
[----:B------:R3:W2:Y:S01]  /*7100*/  SYNCS.PHASECHK.TRANS64.TRYWAIT P1, [UR47+0x80], R0 ;  /* 0x00008000ff0075a7 */ /* 0x0006a2000802112f */
[----:B------:R-:W-:Y:S02]  /*7110*/  IMAD R37, R3, 0xe0, R2 ;  /* 0x000000e003257824 */ /* 0x000fe400078e0202 */
[----:B------:R-:W-:Y:S02]  /*7120*/  IMAD.IADD R108, R107, 0x1, R98 ;  /* 0x000000016b6c7824 */ /* 0x000fe400078e0262 */
[----:B------:R-:W-:Y:S01]  /*7130*/  IMAD.IADD R106, R98, 0x1, R105 ;  /* 0x00000001626a7824 */ /* 0x000fe200078e0269 */
[----:B-1----:R-:W-:Y:S01]  /*7140*/  @P5 SEL R101, RZ, 0x1, !P2 ;  /* 0x00000001ff655807 */ /* 0x002fe20005000000 */
[----:B---3--:R-:W-:Y:S06]  /*7150*/  @!P5 BRA `(.L_x_81) ;  /* 0x000000040000d947 */ /* 0x008fec0003800000 */
[----:B------:R-:W-:Y:S01]  /*7160*/  HFMA2 R42, -RZ, RZ, 0, 0 ;  /* 0x00000000ff2a7431 */ /* 0x000fe200000001ff */
[----:B------:R-:W-:Y:S01]  /*7170*/  ISETP.NE.AND P0, PT, R101, RZ, PT ;  /* 0x000000ff6500720c */ /* 0x000fe20003f05270 */
[----:B------:R-:W-:Y:S01]  /*7180*/  IMAD.MOV.U32 R40, RZ, RZ, RZ ;  /* 0x000000ffff287224 */ /* 0x000fe200078e00ff */
[----:B------:R-:W-:Y:S11]  /*7190*/  BSSY B0, `(.L_x_82) ;  /* 0x0000005000007945 */ /* 0x000ff60003800000 */
[----:B------:R-:W-:Y:S05]  /*71a0*/  @P0 BRA `(.L_x_83) ;  /* 0x00000000000c0947 */ /* 0x000fea0003800000 */
[----:B------:R-:W-:Y:S04]  /*71b0*/  SHF.L.U32 R3, R102, 0x1f, RZ ;  /* 0x0000001f66037819 */ /* 0x000fe800000006ff */
[----:B------:R-:W1:Y:S02]  /*71c0*/  SYNCS.PHASECHK.TRANS64.TRYWAIT P0, [R4+URZ+0x20], R3 ;  /* 0x00002003040075a7 */ /* 0x000e6400080011ff */
[----:B-1----:R-:W-:Y:S05]  /*71d0*/  @!P0 BRA `(.L_x_84) ;  /* 0x0000008400588947 */ /* 0x002fea0003800000 */
.L_x_83:
[----:B------:R-:W-:Y:S05]  /*71e0*/  BSYNC B0 ;  /* 0x0000000000007941 */ /* 0x000fea0003800000 */
.L_x_82:
[----:B------:R-:W-:Y:S01]  /*71f0*/  ISETP.NE.AND P0, PT, R103, RZ, PT ;  /* 0x000000ff6700720c */ /* 0x000fe20003f05270 */
[----:B------:R-:W-:Y:S01]  /*7200*/  IMAD.MOV.U32 R43, RZ, RZ, RZ ;  /* 0x000000ffff2b7224 */ /* 0x000fe200078e00ff */
[----:B------:R-:W-:Y:S02]  /*7210*/  CS2R R44, SRZ ;  /* 0x00000000002c7805 */ /* 0x000fe4000001ff00 */
        /* <DEDUP_REMOVED lines=9> */
[----:B------:R-:W-:Y:S01]  /*72b0*/  CS2R R64, SRZ ;  /* 0x0000000000407805 */ /* 0x000fe2000001ff00 */
[----:B------:R3:W1:Y:S01]  /*72c0*/  @P0 LDS R40, [R107] ;  /* 0x000000006b280984 */ /* 0x0006620000000800 */
[----:B------:R-:W-:Y:S02]  /*72d0*/  CS2R R66, SRZ ;  /* 0x0000000000427805 */ /* 0x000fe4000001ff00 */
[----:B------:R-:W-:Y:S02]  /*72e0*/  CS2R R68, SRZ ;  /* 0x0000000000447805 */ /* 0x000fe4000001ff00 */
[----:B------:R-:W-:Y:S01]  /*72f0*/  CS2R R70, SRZ ;  /* 0x0000000000467805 */ /* 0x000fe2000001ff00 */
[----:B------:R3:W1:Y:S01]  /*7300*/  @P0 LDS R42, [R108] ;  /* 0x000000006c2a0984 */ /* 0x0006620000000800 */
[----:B------:R-:W-:Y:S01]  /*7310*/  IMAD.MOV.U32 R72, RZ, RZ, RZ ;  /* 0x000000ffff487224 */ /* 0x000fe200078e00ff */
[----:B------:R-:W-:Y:S02]  /*7320*/  UIADD3 UR4, UPT, UPT, UR52, 0x1, URZ ;  /* 0x0000000134047890 */ /* 0x000fe4000fffe0ff */
[----:B------:R3:W1:Y:S02]  /*7330*/  @P0 LDS R43, [R105] ;  /* 0x00000000692b0984 */ /* 0x0006640000000800 */
[----:B------:R-:W-:Y:S02]  /*7340*/  UISETP.NE.AND UP0, UPT, UR4, 0x3, UPT ;  /* 0x000000030400788c */ /* 0x000fe4000bf05270 */
[----:B------:R3:W1:Y:S02]  /*7350*/  @P0 LDS R44, [R106] ;  /* 0x000000006a2c0984 */ /* 0x0006640000000800 */
[----:B------:R-:W-:Y:S02]  /*7360*/  USEL UR5, URZ, 0x1, UP0 ;  /* 0x00000001ff057887 */ /* 0x000fe40008000000 */
[----:B------:R3:W1:Y:S01]  /*7370*/  @P0 LDS R45, [R107+0x200] ;  /* 0x000200006b2d0984 */ /* 0x0006620000000800 */
[----:B------:R-:W-:Y:S03]  /*7380*/  USEL UR4, UR4, URZ, UP0 ;  /* 0x000000ff04047287 */ /* 0x000fe60008000000 */
[----:B------:R3:W1:Y:S01]  /*7390*/  @P0 LDS R46, [R108+0x200] ;  /* 0x000200006c2e0984 */ /* 0x0006620000000800 */
[----:B------:R-:W-:Y:S02]  /*73a0*/  LOP3.LUT R102, R102, UR5, RZ, 0x3c, !PT ;  /* 0x0000000566667c12 */ /* 0x000fe4000f8e3cff */
[----:B------:R-:W-:Y:S01]  /*73b0*/  IMAD.U32 R100, RZ, RZ, UR4 ;  /* 0x00000004ff647e24 */ /* 0x000fe2000f8e00ff */
[----:B------:R3:W1:Y:S04]  /*73c0*/  @P0 LDS R47, [R105+0x200] ;  /* 0x00020000692f0984 */ /* 0x0006680000000800 */
        /* <DEDUP_REMOVED lines=24> */
[----:B------:R3:W1:Y:S02]  /*7550*/  @P0 LDS R72, [R106+0xe00] ;  /* 0x000e00006a480984 */ /* 0x0006640000000800 */
.L_x_81:
[----:B------:R-:W-:Y:S05]  /*7560*/  BSYNC B1 ;  /* 0x0000000000017941 */ /* 0x000fea0003800000 */
.L_x_80:
[----:B------:R-:W-:Y:S05]  /*7570*/  IMAD.IADD R39, R37, 0x1, R38 ;  /* 0x0000000125277824 */ /* 0x000fea00078e0226 */
[----:B-1----:R-:W-:Y:S04]  /*7580*/  SHF.R.U32.HI R3, RZ, 0x15, R39 ;  /* 0x00000015ff037819 */ /* 0x002fe80000011627 */
[----:B------:R-:W-:Y:S01]  /*7590*/  LOP3.LUT P0, RZ, R3, 0x3, R80, 0x48, !PT ;  /* 0x0000000303ff7812 */ /* 0x000fe20007804850 */
[----:B------:R-:W-:Y:S01]  /*75a0*/  @!UPT UIADD3 URZ, UPT, UPT, URZ, URZ, URZ ;  /* 0x000000fffffff290 */ /* 0x000fe2000fffe0ff */
[----:B--2---:R-:W-:Y:S11]  /*75b0*/  @P1 BRA `(.L_x_85) ;  /* 0x0000000000081947 */ /* 0x004ff60003800000 */
[----:B------:R-:W1:Y:S02]  /*75c0*/  SYNCS.PHASECHK.TRANS64.TRYWAIT P1, [UR47+0x80], R0 ;  /* 0x00008000ff0075a7 */ /* 0x000e64000802112f */
[----:B-1----:R-:W-:Y:S05]  /*75d0*/  @!P1 BRA `(.L_x_86) ;  /* 0x00000080006c9947 */ /* 0x002fea0003800000 */
.L_x_85:
[----:B------:R-:W-:Y:S05]  /*75e0*/  @!P0 BRA `(.L_x_87) ;  /* 0x0000000000408947 */ /* 0x000fea0003800000 */
[----:B------:R-:W2:Y:S01]  /*75f0*/  LDCU.64 UR8, c[0x4][0x70] ;  /* 0x01000e00ff0877ac */ /* 0x000ea20008000a00 */
[----:B------:R-:W-:Y:S01]  /*7600*/  MOV R15, 0x0 ;  /* 0x00000000000f7802 */ /* 0x000fe20000000f00 */
[----:B------:R-:W-:Y:S02]  /*7610*/  HFMA2 R12, -RZ, RZ, 0, 5.9604644775390625e-08 ;  /* 0x00000001ff0c7431 */ /* 0x000fe400000001ff */
[----:B------:R-:W-:Y:S02]  /*7620*/  IMAD.MOV.U32 R8, RZ, RZ, 0x192 ;  /* 0x00000192ff087424 */ /* 0x000fe400078e00ff */
[----:B------:R-:W-:Y:S01]  /*7630*/  IMAD.MOV.U32 R13, RZ, RZ, RZ ;  /* 0x000000ffff0d7224 */ /* 0x000fe200078e00ff */
[----:B------:R-:W5:Y:S01]  /*7640*/  LDCU.64 UR6, c[0x4][0x78] ;  /* 0x01000f00ff0677ac */ /* 0x000f620008000a00 */
[----:B------:R-:W1:Y:S01]  /*7650*/  LDC.64 R14, c[0x4][R15] ;  /* 0x010000000f0e7b82 */ /* 0x000e620000000a00 */
[----:B------:R-:W3:Y:S01]  /*7660*/  LDCU.64 UR4, c[0x4][0x10] ;  /* 0x01000200ff0477ac */ /* 0x000ee20008000a00 */
[----:B--2---:R-:W-:Y:S01]  /*7670*/  MOV R5, UR9 ;  /* 0x0000000900057c02 */ /* 0x004fe20008000f00 */
[----:B------:R-:W-:Y:S01]  /*7680*/  IMAD.U32 R4, RZ, RZ, UR8 ;  /* 0x00000008ff047e24 */ /* 0x000fe2000f8e00ff */
[----:B-----5:R-:W-:Y:S01]  /*7690*/  MOV R7, UR7 ;  /* 0x0000000700077c02 */ /* 0x020fe20008000f00 */
[----:B------:R-:W-:Y:S01]  /*76a0*/  IMAD.U32 R6, RZ, RZ, UR6 ;  /* 0x00000006ff067e24 */ /* 0x000fe2000f8e00ff */
[----:B---3--:R-:W-:Y:S01]  /*76b0*/  MOV R11, UR5 ;  /* 0x00000005000b7c02 */ /* 0x008fe20008000f00 */
[----:B------:R-:W-:Y:S02]  /*76c0*/  IMAD.U32 R10, RZ, RZ, UR4 ;  /* 0x00000004ff0a7e24 */ /* 0x000fe4000f8e00ff */
[----:B------:R-:W-:Y:S07]  /*76d0*/  LEPC R20, `(.L_x_87) ;  /* 0x000000001014794e */ /* 0x000fee0000000000 */
[----:B-1--4-:R-:W-:Y:S05]  /*76e0*/  CALL.ABS.NOINC R14 ;  /* 0x000000000e007343 */ /* 0x012fea0003c00000 */
.L_x_87:
[----:B------:R-:W-:Y:S05]  /*76f0*/  WARPSYNC.ALL ;  /* 0x0000000000007948 */ /* 0x000fea0003800000 */
[----:B------:R-:W-:Y:S01]  /*7700*/  R2UR UR4, R39 ;  /* 0x00000000270472ca */ /* 0x000fe200000e0000 */
[----:B------:R-:W-:Y:S01]  /*7710*/  BSSY.RECONVERGENT B0, `(.L_x_88) ;  /* 0x0000088000007945 */ /* 0x000fe20003800200 */
[----:B------:R-:W-:Y:S11]  /*7720*/  ISETP.NE.AND P0, PT, R93, RZ, PT ;  /* 0x000000ff5d00720c */ /* 0x000ff60003f05270 */
[----:B------:R-:W2:Y:S01]  /*7730*/  LDTM.x32 R4, tmem[UR4] ;  /* 0x00000004000479ee */ /* 0x000ea200082c0000 */
[----:B------:R-:W-:Y:S01]  /*7740*/  UIADD3 UR4, UPT, UPT, UR47, 0x88, URZ ;  /* 0x000000882f047890 */ /* 0x000fe2000fffe0ff */
[----:B------:R-:W-:Y:S03]  /*7750*/  NOP ;  /* 0x0000000000007918 */ /* 0x000fe60000000000 */
[----:B------:R-:W-:Y:S09]  /*7760*/  UPRMT UR4, UR40, 0x654, UR4 ;  /* 0x0000065428047896 */ /* 0x000ff20008000004 */
[----:B--2---:R-:W-:Y:S01]  /*7770*/  SYNCS.ARRIVE.TRANS64.RED.A1T0 RZ, [UR4], RZ ;  /* 0x000000ffffff79a7 */ /* 0x004fe20008100404 */
[C---:B------:R-:W-:Y:S01]  /*7780*/  FMUL R4, R36.reuse, R4 ;  /* 0x0000000424047220 */ /* 0x040fe20000400000 */
[C---:B------:R-:W-:Y:S01]  /*7790*/  FMUL R5, R36.reuse, R5 ;  /* 0x0000000524057220 */ /* 0x040fe20000400000 */
[C---:B------:R-:W-:Y:S01]  /*77a0*/  FMUL R6, R36.reuse, R6 ;  /* 0x0000000624067220 */ /* 0x040fe20000400000 */
[C---:B------:R-:W-:Y:S01]  /*77b0*/  FMUL R7, R36.reuse, R7 ;  /* 0x0000000724077220 */ /* 0x040fe20000400000 */
[C---:B------:R-:W-:Y:S01]  /*77c0*/  FFMA R4, R41.reuse, R40, R4 ;  /* 0x0000002829047223 */ /* 0x040fe20000000004 */
[C---:B------:R-:W-:Y:S01]  /*77d0*/  FFMA R5, R41.reuse, R42, R5 ;  /* 0x0000002a29057223 */ /* 0x040fe20000000005 */
[C---:B------:R-:W-:Y:S01]  /*77e0*/  FFMA R6, R41.reuse, R43, R6 ;  /* 0x0000002b29067223 */ /* 0x040fe20000000006 */
[C---:B------:R-:W-:Y:S01]  /*77f0*/  FFMA R7, R41.reuse, R44, R7 ;  /* 0x0000002c29077223 */ /* 0x040fe20000000007 */
[C---:B------:R-:W-:Y:S01]  /*7800*/  FMUL R8, R36.reuse, R8 ;  /* 0x0000000824087220 */ /* 0x040fe20000400000 */
[----:B------:R2:W-:Y:S01]  /*7810*/  STS [R107], R4 ;  /* 0x000000046b007388 */ /* 0x0005e20000000800 */
[C---:B------:R-:W-:Y:S01]  /*7820*/  FMUL R9, R36.reuse, R9 ;  /* 0x0000000924097220 */ /* 0x040fe20000400000 */
[C---:B------:R-:W-:Y:S01]  /*7830*/  FMUL R10, R36.reuse, R10 ;  /* 0x0000000a240a7220 */ /* 0x040fe20000400000 */
[C---:B------:R-:W-:Y:S01]  /*7840*/  FFMA R8, R41.reuse, R45, R8 ;  /* 0x0000002d29087223 */ /* 0x040fe20000000008 */
[----:B------:R2:W-:Y:S01]  /*7850*/  STS [R108], R5 ;  /* 0x000000056c007388 */ /* 0x0005e20000000800 */
        /* <DEDUP_REMOVED lines=11> */
[----:B------:R2:W-:Y:S01]  /*7910*/  STS [R107+0x200], R8 ;  /* 0x000200086b007388 */ /* 0x0005e20000000800 */
[C---:B------:R-:W-:Y:S01]  /*7920*/  FMUL R15, R36.reuse, R15 ;  /* 0x0000000f240f7220 */ /* 0x040fe20000400000 */
[C---:B------:R-:W-:Y:S01]  /*7930*/  FMUL R16, R36.reuse, R16 ;  /* 0x0000001024107220 */ /* 0x040fe20000400000 */
[C---:B------:R-:W-:Y:S01]  /*7940*/  FFMA R14, R41.reuse, R51, R14 ;  /* 0x00000033290e7223 */ /* 0x040fe2000000000e */
[----:B------:R2:W-:Y:S01]  /*7950*/  STS [R108+0x200], R9 ;  /* 0x000200096c007388 */ /* 0x0005e20000000800 */
        /* <DEDUP_REMOVED lines=50> */
[----:B------:R-:W-:Y:S01]  /*7c80*/  FMUL R35, R36, R35 ;  /* 0x0000002324237220 */ /* 0x000fe20000400000 */
[----:B------:R2:W-:Y:S03]  /*7c90*/  STS [R105+0x800], R22 ;  /* 0x0008001669007388 */ /* 0x0005e60000000800 */
[----:B------:R-:W-:Y:S01]  /*7ca0*/  FFMA R35, R41, R72, R35 ;  /* 0x0000004829237223 */ /* 0x000fe20000000023 */
[----:B------:R2:W-:Y:S04]  /*7cb0*/  STS [R106+0x800], R23 ;  /* 0x000800176a007388 */ /* 0x0005e80000000800 */
        /* <DEDUP_REMOVED lines=11> */
[----:B------:R2:W-:Y:S01]  /*7d70*/  STS [R106+0xe00], R35 ;  /* 0x000e00236a007388 */ /* 0x0005e20000000800 */
[----:B------:R-:W-:Y:S01]  /*7d80*/  @!PT LDS RZ, [RZ] ;  /* 0x00000000fffff984 */ /* 0x000fe20000000800 */
[----:B------:R-:W-:Y:S01]  /*7d90*/  @!PT LDS RZ, [RZ] ;  /* 0x00000000fffff984 */ /* 0x000fe20000000800 */
[----:B------:R-:W-:Y:S01]  /*7da0*/  @!PT LDS RZ, [RZ] ;  /* 0x00000000fffff984 */ /* 0x000fe20000000800 */
[----:B------:R-:W-:Y:S01]  /*7db0*/  @!PT LDS RZ, [RZ] ;  /* 0x00000000fffff984 */ /* 0x000fe20000000800 */
[----:B------:R5:W-:Y:S06]  /*7dc0*/  MEMBAR.ALL.CTA ;  /* 0x0000000000007992 */ /* 0x000bec0000008000 */
[----:B-----5:R-:W5:Y:S02]  /*7dd0*/  FENCE.VIEW.ASYNC.S ;  /* 0x00000000000073c6 */ /* 0x020f640000000000 */
[----:B-----5:R-:W-:Y:S06]  /*7de0*/  BAR.SYNC.DEFER_BLOCKING 0x1, 0x80 ;  /* 0x0042000000007b1d */ /* 0x020fec0000010000 */
[----:B------:R-:W-:Y:S05]  /*7df0*/  @P0 BRA `(.L_x_89) ;  /* 0x0000000000640947 */ /* 0x000fea0003800000 */
[----:B------:R-:W-:Y:S01]  /*7e00*/  R2UR UR6, R104 ;  /* 0x00000000680672ca */ /* 0x000fe200000e0000 */
[----:B------:R-:W-:Y:S01]  /*7e10*/  UIADD3 UR4, UP0, UPT, UR58, 0x880, URZ ;  /* 0x000008803a047890 */ /* 0x000fe2000ff1e0ff */
[----:B------:R-:W-:Y:S01]  /*7e20*/  R2UR UR7, R38 ;  /* 0x00000000260772ca */ /* 0x000fe200000e0000 */
[----:B------:R-:W-:Y:S01]  /*7e30*/  UMOV UR51, UR36 ;  /* 0x0000002400337c82 */ /* 0x000fe20008000000 */
[----:B------:R-:W-:Y:S02]  /*7e40*/  UIADD3 UR17, UPT, UPT, UR49, 0x20, URZ ;  /* 0x0000002031117890 */ /* 0x000fe4000fffe0ff */
[----:B------:R-:W-:Y:S01]  /*7e50*/  UIADD3.X UR5, UPT, UPT, URZ, UR59, URZ, UP0, !UPT ;  /* 0x0000003bff057290 */ /* 0x000fe200087fe4ff */
[----:B------:R-:W-:Y:S01]  /*7e60*/  UMOV UR19, UR36 ;  /* 0x0000002400137c82 */ /* 0x000fe20008000000 */
[----:B------:R-:W-:Y:S01]  /*7e70*/  UIADD3 UR13, UPT, UPT, UR49, 0x40, URZ ;  /* 0x00000040310d7890 */ /* 0x000fe2000fffe0ff */
[----:B------:R-:W-:Y:S01]  /*7e80*/  UMOV UR15, UR36 ;  /* 0x00000024000f7c82 */ /* 0x000fe20008000000 */
[----:B------:R-:W-:Y:S03]  /*7e90*/  UIADD3 UR9, UPT, UPT, UR49, 0x60, URZ ;  /* 0x0000006031097890 */ /* 0x000fe6000fffe0ff */
[----:B------:R-:W-:Y:S02]  /*7ea0*/  UIADD3 UR6, UPT, UPT, UR47, UR6, URZ ;  /* 0x000000062f067290 */ /* 0x000fe4000fffe0ff */
[----:B------:R-:W-:Y:S02]  /*7eb0*/  UIADD3 UR50, UPT, UPT, UR54, UR7, URZ ;  /* 0x0000000736327290 */ /* 0x000fe4000fffe0ff */
[----:B------:R-:W-:Y:S02]  /*7ec0*/  UIADD3 UR48, UPT, UPT, UR6, 0x200, URZ ;  /* 0x0000020006307890 */ /* 0x000fe4000fffe0ff */
[----:B------:R-:W-:Y:S02]  /*7ed0*/  UIADD3 UR16, UPT, UPT, UR6, 0x1200, URZ ;  /* 0x0000120006107890 */ /* 0x000fe4000fffe0ff */
[----:B------:R-:W-:Y:S01]  /*7ee0*/  UIADD3 UR12, UPT, UPT, UR6, 0x2200, URZ ;  /* 0x00002200060c7890 */ /* 0x000fe2000fffe0ff */
[----:B------:R-:W-:Y:S01]  /*7ef0*/  UMOV UR18, UR50 ;  /* 0x0000003200127c82 */ /* 0x000fe20008000000 */
[----:B------:R-:W-:Y:S01]  /*7f00*/  UMOV UR14, UR50 ;  /* 0x00000032000e7c82 */ /* 0x000fe20008000000 */
[----:B------:R-:W-:Y:S02]  /*7f10*/  UIADD3 UR8, UPT, UPT, UR6, 0x3200, URZ ;  /* 0x0000320006087890 */ /* 0x000fe4000fffe0ff */
[----:B------:R1:W-:Y:S01]  /*7f20*/  UTMASTG.3D [UR48], [UR4] ;  /* 0x00000030040073b5 */ /* 0x0003e20008010000 */
[----:B------:R-:W-:Y:S01]  /*7f30*/  UMOV UR11, UR36 ;  /* 0x00000024000b7c82 */ /* 0x000fe20008000000 */
[----:B------:R-:W-:Y:S01]  /*7f40*/  UMOV UR10, UR50 ;  /* 0x00000032000a7c82 */ /* 0x000fe20008000000 */
[----:B------:R1:W-:Y:S01]  /*7f50*/  UTMASTG.3D [UR16], [UR4] ;  /* 0x00000010040073b5 */ /* 0x0003e20008010000 */
[----:B------:R1:W-:Y:S03]  /*7f60*/  UTMASTG.3D [UR12], [UR4] ;  /* 0x0000000c040073b5 */ /* 0x0003e60008010000 */
[----:B------:R1:W-:Y:S02]  /*7f70*/  UTMASTG.3D [UR8], [UR4] ;  /* 0x00000008040073b5 */ /* 0x0003e40008010000 */
[----:B-1----:R0:W-:Y:S02]  /*7f80*/  UTMACMDFLUSH ;  /* 0x00000000000079b7 */ /* 0x0021e40000000000 */
.L_x_89:
[----:B------:R-:W-:Y:S05]  /*7f90*/  BSYNC.RECONVERGENT B0 ;  /* 0x0000000000007941 */ /* 0x000fea0003800200 */
.L_x_88:
[----:B------:R-:W-:Y:S01]  /*7fa0*/  UIADD3 UR48, UPT, UPT, UR52, 0x1, URZ ;  /* 0x0000000134307890 */ /* 0x000fe2000fffe0ff */
[----:B------:R-:W-:Y:S03]  /*7fb0*/  BSSY.RECONVERGENT B0, `(.L_x_90) ;  /* 0x0000005000007945 */ /* 0x000fe60003800200 */
[----:B------:R-:W-:Y:S04]  /*7fc0*/  UISETP.NE.AND UP0, UPT, UR48, 0x3, UPT ;  /* 0x000000033000788c */ /* 0x000fe8000bf05270 */
[----:B------:R-:W-:Y:S01]  /*7fd0*/  USEL UR46, UR48, URZ, UP0 ;  /* 0x000000ff302e7287 */ /* 0x000fe20008000000 */
[----:B------:R-:W-:Y:S11]  /*7fe0*/  @P0 BRA `(.L_x_91) ;  /* 0x0000000000040947 */ /* 0x000ff60003800000 */
[----:B------:R-:W-:Y:S04]  /*7ff0*/  DEPBAR.LE SB0, 0x1 ;  /* 0x000080400000791a */ /* 0x000fe80000000000 */
.L_x_91:
[----:B------:R-:W-:Y:S05]  /*8000*/  BSYNC.RECONVERGENT B0 ;  /* 0x0000000000007941 */ /* 0x000fea0003800200 */
.L_x_90:
[----:B------:R-:W-:Y:S01]  /*8010*/  BAR.SYNC.DEFER_BLOCKING 0x1, 0x80 ;  /* 0x0042000000007b1d */ /* 0x000fe20000010000 */
[----:B------:R-:W-:Y:S01]  /*8020*/  ISETP.NE.AND P1, PT, R97, RZ, PT ;  /* 0x000000ff6100720c */ /* 0x000fe20003f25270 */
[----:B------:R-:W-:Y:S01]  /*8030*/  UISETP.NE.AND UP0, UPT, UR55, URZ, UPT ;  /* 0x000000ff3700728c */ /* 0x000fe2000bf05270 */
[----:B--2---:R-:W-:Y:S11]  /*8040*/  LEA R5, R100, UR47, 0x3 ;  /* 0x0000002f64057c11 */ /* 0x004ff6000f8e18ff */
[----:B------:R-:W-:Y:S01]  /*8050*/  @P1 SHF.L.U32 R4, R102, 0x1f, RZ ;  /* 0x0000001f66041819 */ /* 0x000fe200000006ff */
[----:B------:R-:W-:Y:S06]  /*8060*/  BRA.U !UP0, `(.L_x_92) ;  /* 0x0000000108247547 */ /* 0x000fec000b800000 */
[----:B-1----:R-:W1:Y:S01]  /*8070*/  S2R R0, SR_CgaCtaId ;  /* 0x0000000000007919 */ /* 0x002e620000008800 */
[----:B------:R-:W-:Y:S01]  /*8080*/  IMAD.U32 R3, RZ, RZ, UR53 ;  /* 0x00000035ff037e24 */ /* 0x000fe2000f8e00ff */
[----:B------:R-:W-:Y:S04]  /*8090*/  UIADD3 UR4, UPT, UPT, UR53, 0x1, URZ ;  /* 0x0000000135047890 */ /* 0x000fe8000fffe0ff */
[----:B------:R-:W-:Y:S01]  /*80a0*/  @P1 LEA R3, R3, UR47, 0x3 ;  /* 0x0000002f03031c11 */ /* 0x000fe2000f8e18ff */
[----:B------:R-:W-:Y:S04]  /*80b0*/  UISETP.NE.AND UP0, UPT, UR4, 0x3, UPT ;  /* 0x000000030400788c */ /* 0x000fe8000bf05270 */
[----:B------:R-:W-:Y:S01]  /*80c0*/  @P1 VIADD R3, R3, 0x38 ;  /* 0x0000003803031836 */ /* 0x000fe20000000000 */
[----:B------:R-:W-:Y:S04]  /*80d0*/  USEL UR53, UR4, URZ, UP0 ;  /* 0x000000ff04357287 */ /* 0x000fe80008000000 */
[----:B-1----:R-:W-:Y:S04]  /*80e0*/  @P1 PRMT R0, R0, 0x654, R3 ;  /* 0x0000065400001816 */ /* 0x002fe80000000003 */
[----:B------:R2:W-:Y:S04]  /*80f0*/  @P1 SYNCS.ARRIVE.TRANS64.RED.A1T0 RZ, [R0+URZ], RZ ;  /* 0x000000ff00ff19a7 */ /* 0x0005e800081004ff */
.L_x_92:
[----:B------:R-:W5:Y:S01]  /*8100*/  @P1 SYNCS.PHASECHK.TRANS64.TRYWAIT P0, [R5+URZ+0x20], R4 ;  /* 0x00002004050015a7 */ /* 0x000f6200080011ff */
[----:B------:R-:W-:Y:S01]  /*8110*/  UISETP.NE.AND UP0, UPT, UR37, URZ, UPT ;  /* 0x000000ff2500728c */ /* 0x000fe2000bf05270 */
[----:B------:R-:W-:Y:S01]  /*8120*/  BSSY B1, `(.L_x_93) ;  /* 0x0000038000017945 */ /* 0x000fe20003800000 */
[----:B------:R-:W-:Y:S02]  /*8130*/  UMOV UR4, 0xc0 ;  /* 0x000000c000047882 */ /* 0x000fe40000000000 */
[----:B------:R-:W-:Y:S01]  /*8140*/  USEL UR40, UR4, 0x20, !UP0 ;  /* 0x0000002004287887 */ /* 0x000fe2000c000000 */
[----:B-----5:R-:W-:Y:S01]  /*8150*/  @P1 SEL R101, RZ, 0x1, !P0 ;  /* 0x00000001ff651807 */ /* 0x020fe20004000000 */
[----:B------:R-:W-:Y:S10]  /*8160*/  @!P1 BRA `(.L_x_94) ;  /* 0x0000000000cc9947 */ /* 0x000ff40003800000 */
[----:B------:R-:W-:Y:S01]  /*8170*/  ISETP.NE.AND P1, PT, R103, RZ, PT ;  /* 0x000000ff6700720c */ /* 0x000fe20003f25270 */
[----:B------:R-:W-:Y:S01]  /*8180*/  BSSY B0, `(.L_x_95) ;  /* 0x0000008000007945 */ /* 0x000fe20003800000 */
[----:B------:R-:W-:Y:S11]  /*8190*/  ISETP.NE.AND P0, PT, R101, RZ, PT ;  /* 0x000000ff6500720c */ /* 0x000ff60003f05270 */
[----:B------:R-:W-:Y:S04]  /*81a0*/  @P1 IMAD R4, R100, 0x4000, R91 ;  /* 0x0000400064041824 */ /* 0x000fe800078e025b */
[----:B-1----:R-:W-:Y:S01]  /*81b0*/  @P1 IMAD.IADD R3, R98, 0x1, R4 ;  /* 0x0000000162031824 */ /* 0x002fe200078e0204 */
[----:B------:R-:W-:Y:S06]  /*81c0*/  @P0 BRA `(.L_x_96) ;  /* 0x00000000000c0947 */ /* 0x000fec0003800000 */
[----:B--2---:R-:W-:Y:S04]  /*81d0*/  SHF.L.U32 R0, R102, 0x1f, RZ ;  /* 0x0000001f66007819 */ /* 0x004fe800000006ff */
[----:B------:R-:W1:Y:S02]  /*81e0*/  SYNCS.PHASECHK.TRANS64.TRYWAIT P0, [R5+URZ+0x20], R0 ;  /* 0x00002000050075a7 */ /* 0x000e6400080011ff */
[----:B-1----:R-:W-:Y:S05]  /*81f0*/  @!P0 BRA `(.L_x_97) ;  /* 0x00000074007c8947 */ /* 0x002fea0003800000 */
.L_x_96:
[----:B------:R-:W-:Y:S05]  /*8200*/  BSYNC B0 ;  /* 0x0000000000007941 */ /* 0x000fea0003800000 */
.L_x_95:
[----:B------:R-:W-:Y:S01]  /*8210*/  ISETP.NE.AND P0, PT, R103, RZ, PT ;  /* 0x000000ff6700720c */ /* 0x000fe20003f05270 */
[----:B------:R-:W-:Y:S11]  /*8220*/  VIADD R100, R100, 0x1 ;  /* 0x0000000164647836 */ /* 0x000ff60000000000 */
[----:B------:R-:W-:Y:S01]  /*8230*/  @!UPT UIADD3 URZ, UPT, UPT, URZ, URZ, URZ ;  /* 0x000000fffffff290 */ /* 0x000fe2000fffe0ff */
[----:B------:R-:W3:Y:S01]  /*8240*/  @P0 LDS R42, [R3] ;  /* 0x00000000032a0984 */ /* 0x000ee20000000800 */
[----:B-1----:R-:W-:Y:S03]  /*8250*/  @P0 IMAD.IADD R5, R99, 0x1, R4 ;  /* 0x0000000163050824 */ /* 0x002fe600078e0204 */
[----:B------:R-:W1:Y:S01]  /*8260*/  @P0 LDS R46, [R3+0x200] ;  /* 0x00020000032e0984 */ /* 0x000e620000000800 */
[----:B--2---:R-:W-:Y:S03]  /*8270*/  @P0 IMAD.IADD R0, R98, 0x1, R5 ;  /* 0x0000000162000824 */ /* 0x004fe600078e0205 */
[----:B------:R-:W2:Y:S04]  /*8280*/  @P0 LDS R50, [R3+0x400] ;  /* 0x0004000003320984 */ /* 0x000ea80000000800 */
[----:B------:R-:W1:Y:S04]  /*8290*/  @P0 LDS R54, [R3+0x600] ;  /* 0x0006000003360984 */ /* 0x000e680000000800 */
[----:B------:R-:W1:Y:S04]  /*82a0*/  @P0 LDS R58, [R3+0x800] ;  /* 0x00080000033a0984 */ /* 0x000e680000000800 */
[----:B------:R-:W1:Y:S04]  /*82b0*/  @P0 LDS R62, [R3+0xa00] ;  /* 0x000a0000033e0984 */ /* 0x000e680000000800 */
[----:B------:R-:W1:Y:S04]  /*82c0*/  @P0 LDS R66, [R3+0xc00] ;  /* 0x000c000003420984 */ /* 0x000e680000000800 */
[----:B------:R5:W1:Y:S04]  /*82d0*/  @P0 LDS R70, [R3+0xe00] ;  /* 0x000e000003460984 */ /* 0x000a680000000800 */
[----:B------:R1:W1:Y:S04]  /*82e0*/  @P0 LDS R40, [R4] ;  /* 0x0000000004280984 */ /* 0x0002680000000800 */
[----:B------:R1:W1:Y:S04]  /*82f0*/  @P0 LDS R45, [R4+0x200] ;  /* 0x00020000042d0984 */ /* 0x0002680000000800 */
[----:B------:R1:W1:Y:S04]  /*8300*/  @P0 LDS R49, [R4+0x400] ;  /* 0x0004000004310984 */ /* 0x0002680000000800 */
[----:B------:R1:W1:Y:S04]  /*8310*/  @P0 LDS R53, [R4+0x600] ;  /* 0x0006000004350984 */ /* 0x0002680000000800 */
[----:B------:R1:W1:Y:S04]  /*8320*/  @P0 LDS R57, [R4+0x800] ;  /* 0x0008000004390984 */ /* 0x0002680000000800 */
[----:B------:R1:W1:Y:S04]  /*8330*/  @P0 LDS R61, [R4+0xa00] ;  /* 0x000a0000043d0984 */ /* 0x0002680000000800 */
[----:B------:R1:W1:Y:S04]  /*8340*/  @P0 LDS R65, [R4+0xc00] ;  /* 0x000c000004410984 */ /* 0x0002680000000800 */
        /* <DEDUP_REMOVED lines=16> */
[----:B------:R1:W1:Y:S01]  /*8450*/  @P0 LDS R72, [R0+0xe00] ;  /* 0x000e000000480984 */ /* 0x0002620000000800 */
[C---:B------:R-:W-:Y:S04]  /*8460*/  ISETP.NE.AND P0, PT, R100.reuse, 0x3, PT ;  /* 0x000000036400780c */ /* 0x040fe80003f05270 */
[----:B-----5:R-:W-:Y:S02]  /*8470*/  SEL R3, RZ, 0x1, P0 ;  /* 0x00000001ff037807 */ /* 0x020fe40000000000 */
[----:B------:R-:W-:Y:S02]  /*8480*/  SEL R100, R100, RZ, P0 ;  /* 0x000000ff64647207 */ /* 0x000fe40000000000 */
[----:B--23--:R-:W-:Y:S02]  /*8490*/  LOP3.LUT R102, R102, R3, RZ, 0x3c, !PT ;  /* 0x0000000366667212 */ /* 0x00cfe400078e3cff */
.L_x_94:
[----:B------:R-:W-:Y:S05]  /*84a0*/  BSYNC B1 ;  /* 0x0000000000017941 */ /* 0x000fea0003800000 */
.L_x_93:
[----:B------:R-:W-:Y:S05]  /*84b0*/  VIADD R38, R37, UR40 ;  /* 0x0000002825267c36 */ /* 0x000fea0008000000 */
[----:B-1----:R-:W-:Y:S04]  /*84c0*/  SHF.R.U32.HI R3, RZ, 0x15, R38 ;  /* 0x00000015ff037819 */ /* 0x002fe80000011626 */
[----:B------:R-:W-:Y:S11]  /*84d0*/  LOP3.LUT P0, RZ, R3, 0x3, R80, 0x48, !PT ;  /* 0x0000000303ff7812 */ /* 0x000ff60007804850 */
[----:B------:R-:W-:Y:S02]  /*84e0*/  @!UPT UIADD3 URZ, UPT, UPT, URZ, URZ, URZ ;  /* 0x000000fffffff290 */ /* 0x000fe4000fffe0ff */
[----:B------:R-:W-:Y:S05]  /*84f0*/  @!P0 BRA `(.L_x_98) ;  /* 0x0000000000408947 */ /* 0x000fea0003800000 */
[----:B------:R-:W1:Y:S01]  /*8500*/  LDCU.64 UR8, c[0x4][0x70] ;  /* 0x01000e00ff0877ac */ /* 0x000e620008000a00 */
[----:B------:R-:W-:Y:S01]  /*8510*/  MOV R15, 0x0 ;  /* 0x00000000000f7802 */ /* 0x000fe20000000f00 */
[----:B------:R-:W-:Y:S02]  /*8520*/  HFMA2 R12, -RZ, RZ, 0, 5.9604644775390625e-08 ;  /* 0x00000001ff0c7431 */ /* 0x000fe400000001ff */
[----:B------:R-:W-:Y:S02]  /*8530*/  IMAD.MOV.U32 R8, RZ, RZ, 0x192 ;  /* 0x00000192ff087424 */ /* 0x000fe400078e00ff */
[----:B------:R-:W-:Y:S01]  /*8540*/  IMAD.MOV.U32 R13, RZ, RZ, RZ ;  /* 0x000000ffff0d7224 */ /* 0x000fe200078e00ff */
[----:B------:R-:W5:Y:S01]  /*8550*/  LDCU.64 UR6, c[0x4][0x78] ;  /* 0x01000f00ff0677ac */ /* 0x000f620008000a00 */
[----:B------:R-:W2:Y:S01]  /*8560*/  LDC.64 R14, c[0x4][R15] ;  /* 0x010000000f0e7b82 */ /* 0x000ea20000000a00 */
[----:B------:R-:W3:Y:S01]  /*8570*/  LDCU.64 UR4, c[0x4][0x10] ;  /* 0x01000200ff0477ac */ /* 0x000ee20008000a00 */
[----:B-1----:R-:W-:Y:S01]  /*8580*/  MOV R5, UR9 ;  /* 0x0000000900057c02 */ /* 0x002fe20008000f00 */
[----:B------:R-:W-:Y:S01]  /*8590*/  IMAD.U32 R4, RZ, RZ, UR8 ;  /* 0x00000008ff047e24 */ /* 0x000fe2000f8e00ff */
[----:B-----5:R-:W-:Y:S01]  /*85a0*/  MOV R7, UR7 ;  /* 0x0000000700077c02 */ /* 0x020fe20008000f00 */
[----:B------:R-:W-:Y:S01]  /*85b0*/  IMAD.U32 R6, RZ, RZ, UR6 ;  /* 0x00000006ff067e24 */ /* 0x000fe2000f8e00ff */
[----:B---3--:R-:W-:Y:S01]  /*85c0*/  MOV R11, UR5 ;  /* 0x00000005000b7c02 */ /* 0x008fe20008000f00 */
[----:B------:R-:W-:Y:S02]  /*85d0*/  IMAD.U32 R10, RZ, RZ, UR4 ;  /* 0x00000004ff0a7e24 */ /* 0x000fe4000f8e00ff */
[----:B------:R-:W-:Y:S07]  /*85e0*/  LEPC R20, `(.L_x_98) ;  /* 0x000000001014794e */ /* 0x000fee0000000000 */
[----:B--2-4-:R-:W-:Y:S05]  /*85f0*/  CALL.ABS.NOINC R14 ;  /* 0x000000000e007343 */ /* 0x014fea0003c00000 */
.L_x_98:
[----:B------:R-:W-:Y:S01]  /*8600*/  ISETP.NE.AND P0, PT, R93, RZ, PT ;  /* 0x000000ff5d00720c */ /* 0x000fe20003f05270 */
[----:B------:R-:W-:Y:S05]  /*8610*/  WARPSYNC.ALL ;  /* 0x0000000000007948 */ /* 0x000fea0003800000 */
[----:B------:R-:W1:Y:S01]  /*8620*/  S2R R39, SR_CgaCtaId ;  /* 0x0000000000277919 */ /* 0x000e620000008800 */
[----:B------:R-:W-:Y:S01]  /*8630*/  R2UR UR4, R38 ;  /* 0x00000000260472ca */ /* 0x000fe200000e0000 */
[----:B------:R-:W1:Y:S01]  /*8640*/  S2UR UR51, SR_CgaCtaId ;  /* 0x00000000003379c3 */ /* 0x000e620000008800 */
[----:B------:R-:W-:Y:S11]  /*8650*/  BSSY.RECONVERGENT B0, `(.L_x_99) ;  /* 0x0000087000007945 */ /* 0x000ff60003800200 */
[----:B------:R-:W5:Y:S01]  /*8660*/  LDTM.x32 R4, tmem[UR4] ;  /* 0x00000004000479ee */ /* 0x000f6200082c0000 */
[----:B------:R-:W-:Y:S06]  /*8670*/  USHF.L.U32 UR4, UR46, 0xe, URZ ;  /* 0x0000000e2e047899 */ /* 0x000fec00080006ff */
[----:B--2---:R-:W-:Y:S04]  /*8680*/  IADD3 R0, PT, PT, R91, UR4, RZ ;  /* 0x000000045b007c10 */ /* 0x004fe8000fffe0ff */
[CC--:B------:R-:W-:Y:S02]  /*8690*/  IADD3 R104, PT, PT, R98.reuse, R0.reuse, RZ ;  /* 0x0000000062687210 */ /* 0x0c0fe40007ffe0ff */
[----:B------:R-:W-:Y:S04]  /*86a0*/  IADD3 R3, PT, PT, R99, R0, RZ ;  /* 0x0000000063037210 */ /* 0x000fe80007ffe0ff */
[----:B------:R-:W-:Y:S01]  /*86b0*/  IADD3 R0, PT, PT, R98, R3, RZ ;  /* 0x0000000362007210 */ /* 0x000fe20007ffe0ff */
[C---:B-----5:R-:W-:Y:S01]  /*86c0*/  FMUL R4, R36.reuse, R4 ;  /* 0x0000000424047220 */ /* 0x060fe20000400000 */
        /* <DEDUP_REMOVED lines=8> */
[----:B------:R2:W-:Y:S01]  /*8750*/  STS [R91+UR4], R4 ;  /* 0x000000045b007988 */ /* 0x0005e20008000804 */
        /* <DEDUP_REMOVED lines=15> */
[----:B------:R2:W-:Y:S01]  /*8850*/  STS [R91+UR4+0x200], R8 ;  /* 0x000200085b007988 */ /* 0x0005e20008000804 */
        /* <DEDUP_REMOVED lines=58> */
[----:B------:R2:W-:Y:S04]  /*8c00*/  STS [R91+UR4+0xa00], R24 ;  /* 0x000a00185b007988 */ /* 0x0005e80008000804 */
[----:B------:R2:W-:Y:S04]  /*8c10*/  STS [R104+0xa00], R25 ;  /* 0x000a001968007388 */ /* 0x0005e80000000800 */
[----:B------:R2:W-:Y:S04]  /*8c20*/  STS [R3+0xa00], R26 ;  /* 0x000a001a03007388 */ /* 0x0005e80000000800 */
        /* <DEDUP_REMOVED lines=16> */
[----:B-1----:R-:W-:Y:S05]  /*8d30*/  @P0 BRA `(.L_x_100) ;  /* 0x0000000000600947 */ /* 0x002fea0003800000 */
[----:B------:R-:W-:Y:S02]  /*8d40*/  UIADD3 UR6, UP0, UPT, UR58, 0x880, URZ ;  /* 0x000008803a067890 */ /* 0x000fe4000ff1e0ff */
[----:B------:R-:W-:Y:S02]  /*8d50*/  UIADD3 UR5, UPT, UPT, UR47, UR4, URZ ;  /* 0x000000042f057290 */ /* 0x000fe4000fffe0ff */
[----:B------:R-:W-:Y:S02]  /*8d60*/  UIADD3 UR10, UPT, UPT, UR54, UR40, URZ ;  /* 0x00000028360a7290 */ /* 0x000fe4000fffe0ff */
[----:B------:R-:W-:Y:S02]  /*8d70*/  UIADD3 UR8, UPT, UPT, UR5, 0x200, URZ ;  /* 0x0000020005087890 */ /* 0x000fe4000fffe0ff */
[----:B------:R-:W-:Y:S01]  /*8d80*/  UIADD3.X UR7, UPT, UPT, URZ, UR59, URZ, UP0, !UPT ;  /* 0x0000003bff077290 */ /* 0x000fe200087fe4ff */
[----:B------:R-:W-:Y:S01]  /*8d90*/  UMOV UR9, UR49 ;  /* 0x0000003100097c82 */ /* 0x000fe20008000000 */
[----:B------:R-:W-:Y:S01]  /*8da0*/  UMOV UR11, UR36 ;  /* 0x00000024000b7c82 */ /* 0x000fe20008000000 */
[----:B------:R-:W-:Y:S02]  /*8db0*/  UIADD3 UR21, UPT, UPT, UR49, 0x20, URZ ;  /* 0x0000002031157890 */ /* 0x000fe4000fffe0ff */
[----:B------:R-:W-:Y:S01]  /*8dc0*/  UIADD3 UR20, UPT, UPT, UR5, 0x1200, URZ ;  /* 0x0000120005147890 */ /* 0x000fe2000fffe0ff */
[----:B------:R-:W-:Y:S03]  /*8dd0*/  UMOV UR23, UR36 ;  /* 0x0000002400177c82 */ /* 0x000fe60008000000 */
[----:B------:R1:W-:Y:S01]  /*8de0*/  UTMASTG.3D [UR8], [UR6] ;  /* 0x00000008060073b5 */ /* 0x0003e20008010000 */
[----:B------:R-:W-:Y:S01]  /*8df0*/  UMOV UR22, UR10 ;  /* 0x0000000a00167c82 */ /* 0x000fe20008000000 */
[----:B------:R-:W-:Y:S02]  /*8e00*/  UIADD3 UR17, UPT, UPT, UR49, 0x40, URZ ;  /* 0x0000004031117890 */ /* 0x000fe4000fffe0ff */
[----:B------:R-:W-:Y:S01]  /*8e10*/  UIADD3 UR16, UPT, UPT, UR5, 0x2200, URZ ;  /* 0x0000220005107890 */ /* 0x000fe2000fffe0ff */
[----:B------:R-:W-:Y:S01]  /*8e20*/  UMOV UR19, UR36 ;  /* 0x0000002400137c82 */ /* 0x000fe20008000000 */
[----:B------:R-:W-:Y:S01]  /*8e30*/  UMOV UR18, UR10 ;  /* 0x0000000a00127c82 */ /* 0x000fe20008000000 */
[----:B------:R1:W-:Y:S01]  /*8e40*/  UTMASTG.3D [UR20], [UR6] ;  /* 0x00000014060073b5 */ /* 0x0003e20008010000 */
[----:B------:R-:W-:Y:S02]  /*8e50*/  UIADD3 UR13, UPT, UPT, UR49, 0x60, URZ ;  /* 0x00000060310d7890 */ /* 0x000fe4000fffe0ff */
[----:B------:R-:W-:Y:S01]  /*8e60*/  UIADD3 UR12, UPT, UPT, UR5, 0x3200, URZ ;  /* 0x00003200050c7890 */ /* 0x000fe2000fffe0ff */
[----:B------:R-:W-:Y:S01]  /*8e70*/  UMOV UR15, UR36 ;  /* 0x00000024000f7c82 */ /* 0x000fe20008000000 */
[----:B------:R-:W-:Y:S01]  /*8e80*/  UMOV UR14, UR10 ;  /* 0x0000000a000e7c82 */ /* 0x000fe20008000000 */
[----:B------:R1:W-:Y:S06]  /*8e90*/  UTMASTG.3D [UR16], [UR6] ;  /* 0x00000010060073b5 */ /* 0x0003ec0008010000 */
[----:B------:R1:W-:Y:S02]  /*8ea0*/  UTMASTG.3D [UR12], [UR6] ;  /* 0x0000000c060073b5 */ /* 0x0003e40008010000 */
[----:B-1----:R0:W-:Y:S02]  /*8eb0*/  UTMACMDFLUSH ;  /* 0x00000000000079b7 */ /* 0x0021e40000000000 */
.L_x_100:
[----:B------:R-:W-:Y:S05]  /*8ec0*/  BSYNC.RECONVERGENT B0 ;  /* 0x0000000000007941 */ /* 0x000fea0003800200 */
.L_x_99:
[----:B------:R-:W-:Y:S01]  /*8ed0*/  UIADD3 UR4, UPT, UPT, UR46, 0x1, URZ ;  /* 0x000000012e047890 */ /* 0x000fe2000fffe0ff */
[----:B------:R-:W-:Y:S01]  /*8ee0*/  ISETP.NE.AND P1, PT, R97, RZ, PT ;  /* 0x000000ff6100720c */ /* 0x000fe20003f25270 */
[----:B--2---:R-:W-:Y:S01]  /*8ef0*/  IMAD.U32 R0, RZ, RZ, UR53 ;  /* 0x00000035ff007e24 */ /* 0x004fe2000f8e00ff */
[----:B------:R-:W-:Y:S01]  /*8f00*/  BSSY.RECONVERGENT B0, `(.L_x_101) ;  /* 0x0000008000007945 */ /* 0x000fe20003800200 */
[----:B------:R-:W-:Y:S04]  /*8f10*/  UISETP.NE.AND UP0, UPT, UR4, 0x3, UPT ;  /* 0x000000030400788c */ /* 0x000fe8000bf05270 */
[----:B------:R-:W-:Y:S02]  /*8f20*/  USEL UR46, UR4, URZ, UP0 ;  /* 0x000000ff042e7287 */ /* 0x000fe40008000000 */
[----:B------:R-:W-:Y:S04]  /*8f30*/  UISETP.EQ.XOR UP0, UPT, UR48, 0x3, !UP0 ;  /* 0x000000033000788c */ /* 0x000fe8000c702a70 */
[----:B------:R-:W-:Y:S01]  /*8f40*/  UP2UR UR50, UPR, URZ, 0x1 ;  /* 0x00000001ff327883 */ /* 0x000fe20008000000 */
[----:B------:R-:W-:Y:S01]  /*8f50*/  @P1 LEA R0, R0, UR47, 0x3 ;  /* 0x0000002f00001c11 */ /* 0x000fe2000f8e18ff */
[----:B------:R-:W-:Y:S10]  /*8f60*/  @P0 BRA `(.L_x_102) ;  /* 0x0000000000040947 */ /* 0x000ff40003800000 */
[----:B------:R-:W-:Y:S04]  /*8f70*/  DEPBAR.LE SB0, 0x1 ;  /* 0x000080400000791a */ /* 0x000fe80000000000 */
.L_x_102:
[----:B------:R-:W-:Y:S05]  /*8f80*/  BSYNC.RECONVERGENT B0 ;  /* 0x0000000000007941 */ /* 0x000fea0003800200 */
.L_x_101:
[----:B------:R-:W-:Y:S01]  /*8f90*/  BAR.SYNC.DEFER_BLOCKING 0x1, 0x80 ;  /* 0x0042000000007b1d */ /* 0x000fe20000010000 */
[----:B------:R-:W-:Y:S01]  /*8fa0*/  @P1 VIADD R4, R0, 0x38 ;  /* 0x0000003800041836 */ /* 0x000fe20000000000 */
[----:B------:R-:W-:Y:S01]  /*8fb0*/  @P1 SHF.L.U32 R0, R102, 0x1f, RZ ;  /* 0x0000001f66001819 */ /* 0x000fe200000006ff */
[----:B------:R-:W-:Y:S02]  /*8fc0*/  UIADD3 UR5, UPT, UPT, UR53, 0x1, URZ ;  /* 0x0000000135057890 */ /* 0x000fe4000fffe0ff */
[----:B------:R-:W-:Y:S01]  /*8fd0*/  UISETP.NE.AND UP0, UPT, UR37, URZ, UPT ;  /* 0x000000ff2500728c */ /* 0x000fe2000bf05270 */
[----:B------:R-:W-:Y:S01]  /*8fe0*/  @P1 PRMT R39, R39, 0x654, R4 ;  /* 0x0000065427271816 */ /* 0x000fe20000000004 */
[----:B------:R-:W-:Y:S04]  /*8ff0*/  UISETP.NE.AND UP1, UPT, UR5, 0x3, UPT ;  /* 0x000000030500788c */ /* 0x000fe8000bf25270 */
[----:B------:R-:W-:Y:S01]  /*9000*/  USEL UR48, UR5, URZ, UP1 ;  /* 0x000000ff05307287 */ /* 0x000fe20008800000 */
[----:B------:R1:W-:Y:S01]  /*9010*/  @P1 SYNCS.ARRIVE.TRANS64.RED.A1T0 RZ, [R39+URZ], RZ ;  /* 0x000000ff27ff19a7 */ /* 0x0003e200081004ff */
[----:B------:R-:W-:Y:S01]  /*9020*/  UMOV UR4, 0x400 ;  /* 0x0000040000047882 */ /* 0x000fe20000000000 */
[----:B------:R-:W-:Y:S01]  /*9030*/  BSSY B1, `(.L_x_103) ;  /* 0x000003b000017945 */ /* 0x000fe20003800000 */
[----:B------:R-:W-:Y:S03]  /*9040*/  ULEA UR47, UR51, UR4, 0x18 ;  /* 0x00000004332f7291 */ /* 0x000fe6000f8ec0ff */
[----:B------:R-:W-:Y:S02]  /*9050*/  UMOV UR4, 0xa0 ;  /* 0x000000a000047882 */ /* 0x000fe40000000000 */
[----:B------:R-:W-:Y:S01]  /*9060*/  USEL UR40, UR4, 0x40, !UP0 ;  /* 0x0000004004287887 */ /* 0x000fe2000c000000 */
[----:B------:R-:W-:Y:S04]  /*9070*/  LEA R5, R100, UR47, 0x3 ;  /* 0x0000002f64057c11 */ /* 0x000fe8000f8e18ff */
[----:B------:R-:W2:Y:S02]  /*9080*/  @P1 SYNCS.PHASECHK.TRANS64.TRYWAIT P0, [R5+URZ+0x20], R0 ;  /* 0x00002000050015a7 */ /* 0x000ea400080011ff */
[----:B--2---:R-:W-:Y:S01]  /*9090*/  @P1 SEL R101, RZ, 0x1, !P0 ;  /* 0x00000001ff651807 */ /* 0x004fe20004000000 */
[----:B-1----:R-:W-:Y:S06]  /*90a0*/  @!P1 BRA `(.L_x_104) ;  /* 0x0000000000cc9947 */ /* 0x002fec0003800000 */
[----:B------:R-:W-:Y:S01]  /*90b0*/  ISETP.NE.AND P1, PT, R103, RZ, PT ;  /* 0x000000ff6700720c */ /* 0x000fe20003f25270 */
[----:B------:R-:W-:Y:S01]  /*90c0*/  BSSY B0, `(.L_x_105) ;  /* 0x0000008000007945 */ /* 0x000fe20003800000 */
[----:B------:R-:W-:Y:S11]  /*90d0*/  ISETP.NE.AND P0, PT, R101, RZ, PT ;  /* 0x000000ff6500720c */ /* 0x000ff60003f05270 */
[----:B------:R-:W-:Y:S04]  /*90e0*/  @P1 IMAD R3, R100, 0x4000, R91 ;  /* 0x0000400064031824 */ /* 0x000fe800078e025b */
[----:B------:R-:W-:Y:S01]  /*90f0*/  @P1 IMAD.IADD R0, R98, 0x1, R3 ;  /* 0x0000000162001824 */ /* 0x000fe200078e0203 */
[----:B------:R-:W-:Y:S06]  /*9100*/  @P0 BRA `(.L_x_106) ;  /* 0x00000000000c0947 */ /* 0x000fec0003800000 */
[----:B------:R-:W-:Y:S04]  /*9110*/  SHF.L.U32 R4, R102, 0x1f, RZ ;  /* 0x0000001f66047819 */ /* 0x000fe800000006ff */
[----:B------:R-:W1:Y:S02]  /*9120*/  SYNCS.PHASECHK.TRANS64.TRYWAIT P0, [R5+URZ+0x20], R4 ;  /* 0x00002004050075a7 */ /* 0x000e6400080011ff */
[----:B-1----:R-:W-:Y:S05]  /*9130*/  @!P0 BRA `(.L_x_107) ;  /* 0x0000006400c08947 */ /* 0x002fea0003800000 */
.L_x_106:
[----:B------:R-:W-:Y:S05]  /*9140*/  BSYNC B0 ;  /* 0x0000000000007941 */ /* 0x000fea0003800000 */
.L_x_105:
[----:B------:R-:W-:Y:S01]  /*9150*/  ISETP.NE.AND P0, PT, R103, RZ, PT ;  /* 0x000000ff6700720c */ /* 0x000fe20003f05270 */
[----:B------:R-:W-:Y:S11]  /*9160*/  VIADD R100, R100, 0x1 ;  /* 0x0000000164647836 */ /* 0x000ff60000000000 */
[----:B------:R-:W-:Y:S01]  /*9170*/  @!UPT UIADD3 URZ, UPT, UPT, URZ, URZ, URZ ;  /* 0x000000fffffff290 */ /* 0x000fe2000fffe0ff */
[----:B------:R-:W2:Y:S01]  /*9180*/  @P0 LDS R42, [R0] ;  /* 0x00000000002a0984 */ /* 0x000ea20000000800 */
[----:B-1----:R-:W-:Y:S03]  /*9190*/  @P0 IMAD.IADD R5, R99, 0x1, R3 ;  /* 0x0000000163050824 */ /* 0x002fe600078e0203 */
[----:B------:R-:W1:Y:S01]  /*91a0*/  @P0 LDS R46, [R0+0x200] ;  /* 0x00020000002e0984 */ /* 0x000e620000000800 */
[----:B------:R-:W-:Y:S03]  /*91b0*/  @P0 IMAD.IADD R4, R98, 0x1, R5 ;  /* 0x0000000162040824 */ /* 0x000fe600078e0205 */
[----:B------:R-:W1:Y:S04]  /*91c0*/  @P0 LDS R50, [R0+0x400] ;  /* 0x0004000000320984 */ /* 0x000e680000000800 */
[----:B------:R-:W1:Y:S04]  /*91d0*/  @P0 LDS R54, [R0+0x600] ;  /* 0x0006000000360984 */ /* 0x000e680000000800 */
[----:B------:R-:W1:Y:S04]  /*91e0*/  @P0 LDS R58, [R0+0x800] ;  /* 0x00080000003a0984 */ /* 0x000e680000000800 */
[----:B------:R-:W1:Y:S04]  /*91f0*/  @P0 LDS R62, [R0+0xa00] ;  /* 0x000a0000003e0984 */ /* 0x000e680000000800 */
[----:B------:R-:W1:Y:S04]  /*9200*/  @P0 LDS R66, [R0+0xc00] ;  /* 0x000c000000420984 */ /* 0x000e680000000800 */
[----:B------:R-:W1:Y:S04]  /*9210*/  @P0 LDS R70, [R0+0xe00] ;  /* 0x000e000000460984 */ /* 0x000e680000000800 */
[----:B------:R-:W1:Y:S04]  /*9220*/  @P0 LDS R40, [R3] ;  /* 0x0000000003280984 */ /* 0x000e680000000800 */
[----:B------:R-:W1:Y:S04]  /*9230*/  @P0 LDS R45, [R3+0x200] ;  /* 0x00020000032d0984 */ /* 0x000e680000000800 */
[----:B------:R-:W1:Y:S04]  /*9240*/  @P0 LDS R49, [R3+0x400] ;  /* 0x0004000003310984 */ /* 0x000e680000000800 */
        /* <DEDUP_REMOVED lines=24> */
[----:B--2---:R-:W-:Y:S02]  /*93d0*/  LOP3.LUT R102, R102, R3, RZ, 0x3c, !PT ;  /* 0x0000000366667212 */ /* 0x004fe400078e3cff */
.L_x_104:
[----:B------:R-:W-:Y:S05]  /*93e0*/  BSYNC B1 ;  /* 0x0000000000017941 */ /* 0x000fea0003800000 */
.L_x_103:
[----:B------:R-:W-:Y:S05]  /*93f0*/  VIADD R38, R37, UR40 ;  /* 0x0000002825267c36 */ /* 0x000fea0008000000 */
[----:B------:R-:W-:Y:S04]  /*9400*/  SHF.R.U32.HI R3, RZ, 0x15, R38 ;  /* 0x00000015ff037819 */ /* 0x000fe80000011626 */
        /* <DEDUP_REMOVED lines=8> */
[----:B------:R-:W2:Y:S01]  /*9490*/  LDCU.64 UR6, c[0x4][0x78] ;  /* 0x01000f00ff0677ac */ /* 0x000ea20008000a00 */
[----:B------:R-:W3:Y:S01]  /*94a0*/  LDC.64 R14, c[0x4][R15] ;  /* 0x010000000f0e7b82 */ /* 0x000ee20000000a00 */
[----:B------:R-:W5:Y:S01]  /*94b0*/  LDCU.64 UR4, c[0x4][0x10] ;  /* 0x01000200ff0477ac */ /* 0x000f620008000a00 */
[----:B-1----:R-:W-:Y:S01]  /*94c0*/  MOV R5, UR9 ;  /* 0x0000000900057c02 */ /* 0x002fe20008000f00 */
[----:B------:R-:W-:Y:S01]  /*94d0*/  IMAD.U32 R4, RZ, RZ, UR8 ;  /* 0x00000008ff047e24 */ /* 0x000fe2000f8e00ff */
[----:B--2---:R-:W-:Y:S01]  /*94e0*/  MOV R7, UR7 ;  /* 0x0000000700077c02 */ /* 0x004fe20008000f00 */
[----:B------:R-:W-:Y:S01]  /*94f0*/  IMAD.U32 R6, RZ, RZ, UR6 ;  /* 0x00000006ff067e24 */ /* 0x000fe2000f8e00ff */
[----:B-----5:R-:W-:Y:S01]  /*9500*/  MOV R11, UR5 ;  /* 0x00000005000b7c02 */ /* 0x020fe20008000f00 */
[----:B------:R-:W-:Y:S02]  /*9510*/  IMAD.U32 R10, RZ, RZ, UR4 ;  /* 0x00000004ff0a7e24 */ /* 0x000fe4000f8e00ff */
[----:B------:R-:W-:Y:S07]  /*9520*/  LEPC R20, `(.L_x_108) ;  /* 0x000000001014794e */ /* 0x000fee0000000000 */
[----:B---34-:R-:W-:Y:S05]  /*9530*/  CALL.ABS.NOINC R14 ;  /* 0x000000000e007343 */ /* 0x018fea0003c00000 */
.L_x_108:
[----:B------:R-:W-:Y:S01]  /*9540*/  ISETP.NE.AND P0, PT, R93, RZ, PT ;  /* 0x000000ff5d00720c */ /* 0x000fe20003f05270 */
[----:B------:R-:W-:Y:S05]  /*9550*/  WARPSYNC.ALL ;  /* 0x0000000000007948 */ /* 0x000fea0003800000 */
[----:B------:R-:W2:Y:S01]  /*9560*/  S2R R39, SR_CgaCtaId ;  /* 0x0000000000277919 */ /* 0x000ea20000008800 */
[----:B------:R-:W-:Y:S01]  /*9570*/  R2UR UR4, R38 ;  /* 0x00000000260472ca */ /* 0x000fe200000e0000 */
[----:B------:R-:W2:Y:S01]  /*9580*/  S2UR UR51, SR_CgaCtaId ;  /* 0x00000000003379c3 */ /* 0x000ea20000008800 */
[----:B------:R-:W-:Y:S11]  /*9590*/  BSSY.RECONVERGENT B0, `(.L_x_109) ;  /* 0x0000087000007945 */ /* 0x000ff60003800200 */
[----:B-1----:R-:W1:Y:S01]  /*95a0*/  LDTM.x32 R4, tmem[UR4] ;  /* 0x00000004000479ee */ /* 0x002e6200082c0000 */
[----:B------:R-:W-:Y:S06]  /*95b0*/  USHF.L.U32 UR4, UR46, 0xe, URZ ;  /* 0x0000000e2e047899 */ /* 0x000fec00080006ff */
[----:B------:R-:W-:Y:S04]  /*95c0*/  IADD3 R0, PT, PT, R91, UR4, RZ ;  /* 0x000000045b007c10 */ /* 0x000fe8000fffe0ff */
[CC--:B------:R-:W-:Y:S02]  /*95d0*/  IADD3 R104, PT, PT, R98.reuse, R0.reuse, RZ ;  /* 0x0000000062687210 */ /* 0x0c0fe40007ffe0ff */
[----:B------:R-:W-:Y:S04]  /*95e0*/  IADD3 R3, PT, PT, R99, R0, RZ ;  /* 0x0000000063037210 */ /* 0x000fe80007ffe0ff */
[----:B------:R-:W-:Y:S01]  /*95f0*/  IADD3 R0, PT, PT, R98, R3, RZ ;  /* 0x0000000362007210 */ /* 0x000fe20007ffe0ff */
[C---:B-1----:R-:W-:Y:S01]  /*9600*/  FMUL R4, R36.reuse, R4 ;  /* 0x0000000424047220 */ /* 0x042fe20000400000 */
        /* <DEDUP_REMOVED lines=102> */
[----:B--2---:R-:W-:Y:S05]  /*9c70*/  @P0 BRA `(.L_x_110) ;  /* 0x0000000000600947 */ /* 0x004fea0003800000 */
        /* <DEDUP_REMOVED lines=23> */
[----:B--2---:R0:W-:Y:S02]  /*9df0*/  UTMACMDFLUSH ;  /* 0x00000000000079b7 */ /* 0x0041e40000000000 */
.L_x_110:
[----:B------:R-:W-:Y:S05]  /*9e00*/  BSYNC.RECONVERGENT B0 ;  /* 0x0000000000007941 */ /* 0x000fea0003800200 */
.L_x_109:
[----:B------:R-:W-:Y:S01]  /*9e10*/  UISETP.NE.AND UP1, UPT, UR50, URZ, UPT ;  /* 0x000000ff3200728c */ /* 0x000fe2000bf25270 */
[----:B------:R-:W-:Y:S01]  /*9e20*/  ISETP.NE.AND P1, PT, R97, RZ, PT ;  /* 0x000000ff6100720c */ /* 0x000fe20003f25270 */
[----:B------:R-:W-:Y:S01]  /*9e30*/  UIADD3 UR4, UPT, UPT, UR46, 0x1, URZ ;  /* 0x000000012e047890 */ /* 0x000fe2000fffe0ff */
[----:B-1----:R-:W-:Y:S01]  /*9e40*/  IMAD.U32 R0, RZ, RZ, UR48 ;  /* 0x00000030ff007e24 */ /* 0x002fe2000f8e00ff */
[----:B------:R-:W-:Y:S02]  /*9e50*/  BSSY.RECONVERGENT B0, `(.L_x_111) ;  /* 0x0000008000007945 */ /* 0x000fe40003800200 */
[----:B------:R-:W-:Y:S02]  /*9e60*/  UISETP.NE.AND UP0, UPT, UR4, 0x3, UPT ;  /* 0x000000030400788c */ /* 0x000fe4000bf05270 */
[----:B------:R-:W-:Y:S02]  /*9e70*/  UISETP.EQ.XOR UP1, UPT, UR4, 0x3, UP1 ;  /* 0x000000030400788c */ /* 0x000fe40008f22a70 */
[----:B------:R-:W-:Y:S02]  /*9e80*/  USEL UR46, UR4, URZ, UP0 ;  /* 0x000000ff042e7287 */ /* 0x000fe40008000000 */
[----:B------:R-:W-:Y:S02]  /*9e90*/  UP2UR UR50, UPR, URZ, 0x2 ;  /* 0x00000002ff327883 */ /* 0x000fe40008000000 */
[----:B------:R-:W-:Y:S01]  /*9ea0*/  @P1 LEA R0, R0, UR47, 0x3 ;  /* 0x0000002f00001c11 */ /* 0x000fe2000f8e18ff */
[----:B------:R-:W-:Y:S05]  /*9eb0*/  @P0 BRA `(.L_x_112) ;  /* 0x0000000000040947 */ /* 0x000fea0003800000 */
[----:B------:R-:W-:Y:S04]  /*9ec0*/  DEPBAR.LE SB0, 0x1 ;  /* 0x000080400000791a */ /* 0x000fe80000000000 */
.L_x_112:
[----:B------:R-:W-:Y:S05]  /*9ed0*/  BSYNC.RECONVERGENT B0 ;  /* 0x0000000000007941 */ /* 0x000fea0003800200 */
.L_x_111:
        /* <DEDUP_REMOVED lines=27> */
.L_x_116:
[----:B------:R-:W-:Y:S05]  /*a090*/  BSYNC B0 ;  /* 0x0000000000007941 */ /* 0x000fea0003800000 */
.L_x_115:
        /* <DEDUP_REMOVED lines=41> */
.L_x_114:
[----:B------:R-:W-:Y:S05]  /*a330*/  BSYNC B1 ;  /* 0x0000000000017941 */ /* 0x000fea0003800000 */
.L_x_113:
        /* <DEDUP_REMOVED lines=21> */
.L_x_118:
        /* <DEDUP_REMOVED lines=140> */
.L_x_120:
[----:B------:R-:W-:Y:S05]  /*ad50*/  BSYNC.RECONVERGENT B0 ;  /* 0x0000000000007941 */ /* 0x000fea0003800200 */
.L_x_119:
        /* <DEDUP_REMOVED lines=12> */
.L_x_122:
[----:B------:R-:W-:Y:S05]  /*ae20*/  BSYNC.RECONVERGENT B0 ;  /* 0x0000000000007941 */ /* 0x000fea0003800200 */
.L_x_121:
        /* <DEDUP_REMOVED lines=27> */
.L_x_126:
[----:B------:R-:W-:Y:S05]  /*afe0*/  BSYNC B0 ;  /* 0x0000000000007941 */ /* 0x000fea0003800000 */
.L_x_125:
        /* <DEDUP_REMOVED lines=41> */
.L_x_124:
[----:B------:R-:W-:Y:S05]  /*b280*/  BSYNC B1 ;  /* 0x0000000000017941 */ /* 0x000fea0003800000 */
.L_x_123:
        /* <DEDUP_REMOVED lines=21> */
.L_x_128:
        /* <DEDUP_REMOVED lines=140> */
.L_x_130:
[----:B------:R-:W-:Y:S05]  /*bca0*/  BSYNC.RECONVERGENT B0 ;  /* 0x0000000000007941 */ /* 0x000fea0003800200 */
.L_x_129:
        /* <DEDUP_REMOVED lines=12> */
.L_x_132:
[----:B------:R-:W-:Y:S05]  /*bd70*/  BSYNC.RECONVERGENT B0 ;  /* 0x0000000000007941 */ /* 0x000fea0003800200 */
.L_x_131:
        /* <DEDUP_REMOVED lines=27> */
.L_x_136:
[----:B------:R-:W-:Y:S05]  /*bf30*/  BSYNC B0 ;  /* 0x0000000000007941 */ /* 0x000fea0003800000 */
.L_x_135:
        /* <DEDUP_REMOVED lines=41> */
.L_x_134:
[----:B------:R-:W-:Y:S05]  /*c1d0*/  BSYNC B1 ;  /* 0x0000000000017941 */ /* 0x000fea0003800000 */
.L_x_133:
        /* <DEDUP_REMOVED lines=21> */
.L_x_138:
        /* <DEDUP_REMOVED lines=140> */
.L_x_140:
[----:B------:R-:W-:Y:S05]  /*cbf0*/  BSYNC.RECONVERGENT B0 ;  /* 0x0000000000007941 */ /* 0x000fea0003800200 */
.L_x_139:
        /* <DEDUP_REMOVED lines=12> */
.L_x_142:
[----:B------:R-:W-:Y:S05]  /*ccc0*/  BSYNC.RECONVERGENT B0 ;  /* 0x0000000000007941 */ /* 0x000fea0003800200 */
.L_x_141:
        /* <DEDUP_REMOVED lines=27> */
.L_x_146:
[----:B------:R-:W-:Y:S05]  /*ce80*/  BSYNC B0 ;  /* 0x0000000000007941 */ /* 0x000fea0003800000 */
.L_x_145:
        /* <DEDUP_REMOVED lines=41> */
.L_x_144:
[----:B------:R-:W-:Y:S05]  /*d120*/  BSYNC B1 ;  /* 0x0000000000017941 */ /* 0x000fea0003800000 */
.L_x_143:
        /* <DEDUP_REMOVED lines=21> */
.L_x_148:
        /* <DEDUP_REMOVED lines=140> */
.L_x_150:
[----:B------:R-:W-:Y:S05]  /*db40*/  BSYNC.RECONVERGENT B0 ;  /* 0x0000000000007941 */ /* 0x000fea0003800200 */
.L_x_149:
        /* <DEDUP_REMOVED lines=12> */
.L_x_152:
[----:B------:R-:W-:Y:S05]  /*dc10*/  BSYNC.RECONVERGENT B0 ;  /* 0x0000000000007941 */ /* 0x000fea0003800200 */
.L_x_151:
[----:B------:R-:W-:Y:S01]  /*dc20*/  BAR.SYNC.DEFER_BLOCKING 0x1, 0x80 ;  /* 0x0042000000007b1d */ /* 0x000fe20000010000 */
[----:B------:R-:W-:Y:S01]  /*dc30*/  @P1 VIADD R4, R0, 0x38 ;  /* 0x0000003800041836 */ /* 0x000fe20000000000 */
[----:B------:R-:W-:Y:S01]  /*dc40*/  @P1 SHF.L.U32 R0, R102, 0x1f, RZ ;  /* 0x0000001f66001819 */ /* 0x000fe200000006ff */
[----:B------:R-:W-:Y:S03]  /*dc50*/  UISETP.NE.AND UP0, UPT, UR37, URZ, UPT ;  /* 0x000000ff2500728c */ /* 0x000fe6000bf05270 */
[----:B------:R-:W-:Y:S01]  /*dc60*/  @P1 PRMT R39, R39, 0x654, R4 ;  /* 0x0000065427271816 */ /* 0x000fe20000000004 */
[----:B------:R-:W-:Y:S03]  /*dc70*/  USEL UR40, URZ, 0xe0, !UP0 ;  /* 0x000000e0ff287887 */ /* 0x000fe6000c000000 */
[----:B------:R1:W-:Y:S01]  /*dc80*/  @P1 SYNCS.ARRIVE.TRANS64.RED.A1T0 RZ, [R39+URZ], RZ ;  /* 0x000000ff27ff19a7 */ /* 0x0003e200081004ff */
[----:B------:R-:W-:Y:S01]  /*dc90*/  UMOV UR4, 0x400 ;  /* 0x0000040000047882 */ /* 0x000fe20000000000 */
[----:B------:R-:W-:Y:S01]  /*dca0*/  BSSY B1, `(.L_x_153) ;  /* 0x0000037000017945 */ /* 0x000fe20003800000 */
[----:B------:R-:W-:Y:S02]  /*dcb0*/  ULEA UR47, UR51, UR4, 0x18 ;  /* 0x00000004332f7291 */ /* 0x000fe4000f8ec0ff */
[----:B------:R-:W-:Y:S04]  /*dcc0*/  UIADD3 UR4, UPT, UPT, UR48, 0x1, URZ ;  /* 0x0000000130047890 */ /* 0x000fe8000fffe0ff */
[----:B------:R-:W-:Y:S01]  /*dcd0*/  LEA R3, R100, UR47, 0x3 ;  /* 0x0000002f64037c11 */ /* 0x000fe2000f8e18ff */
[----:B------:R-:W-:Y:S03]  /*dce0*/  UISETP.NE.AND UP1, UPT, UR4, 0x3, UPT ;  /* 0x000000030400788c */ /* 0x000fe6000bf25270 */
[----:B------:R-:W2:Y:S01]  /*dcf0*/  @P1 SYNCS.PHASECHK.TRANS64.TRYWAIT P0, [R3+URZ+0x20], R0 ;  /* 0x00002000030015a7 */ /* 0x000ea200080011ff */
[----:B------:R-:W-:Y:S01]  /*dd00*/  USEL UR53, UR4, URZ, UP1 ;  /* 0x000000ff04357287 */ /* 0x000fe20008800000 */
[----:B--2---:R-:W-:Y:S01]  /*dd10*/  @P1 SEL R101, RZ, 0x1, !P0 ;  /* 0x00000001ff651807 */ /* 0x004fe20004000000 */
[----:B-1----:R-:W-:Y:S10]  /*dd20*/  @!P1 BRA `(.L_x_154) ;  /* 0x0000000000b89947 */ /* 0x002ff40003800000 */
        /* <DEDUP_REMOVED lines=9> */
.L_x_156:
[----:B------:R-:W-:Y:S05]  /*ddc0*/  BSYNC B0 ;  /* 0x0000000000007941 */ /* 0x000fea0003800000 */
.L_x_155:
[----:B------:R-:W-:Y:S11]  /*ddd0*/  ISETP.NE.AND P0, PT, R103, RZ, PT ;  /* 0x000000ff6700720c */ /* 0x000ff60003f05270 */
[----:B------:R-:W-:Y:S02]  /*dde0*/  @!UPT UIADD3 URZ, UPT, UPT, URZ, URZ, URZ ;  /* 0x000000fffffff290 */ /* 0x000fe4000fffe0ff */
[----:B------:R2:W2:Y:S01]  /*ddf0*/  @P0 LDS R42, [R0] ;  /* 0x00000000002a0984 */ /* 0x0004a20000000800 */
[----:B-1----:R-:W-:Y:S03]  /*de00*/  @P0 IMAD.IADD R3, R99, 0x1, R100 ;  /* 0x0000000163030824 */ /* 0x002fe600078e0264 */
[----:B------:R1:W1:Y:S02]  /*de10*/  @P0 LDS R46, [R0+0x200] ;  /* 0x00020000002e0984 */ /* 0x0002640000000800 */
[----:B------:R-:W-:Y:S02]  /*de20*/  @P0 IADD3 R4, PT, PT, R98, R3, RZ ;  /* 0x0000000362040210 */ /* 0x000fe40007ffe0ff */
        /* <DEDUP_REMOVED lines=29> */
[----:B--2---:R1:W1:Y:S02]  /*e000*/  @P0 LDS R72, [R4+0xe00] ;  /* 0x000e000004480984 */ /* 0x0042640000000800 */
.L_x_154:
[----:B------:R-:W-:Y:S05]  /*e010*/  BSYNC B1 ;  /* 0x0000000000017941 */ /* 0x000fea0003800000 */
.L_x_153:
        /* <DEDUP_REMOVED lines=21> */
.L_x_158:
[----:B------:R-:W-:Y:S01]  /*e170*/  ISETP.NE.AND P0, PT, R93, RZ, PT ;  /* 0x000000ff5d00720c */ /* 0x000fe20003f05270 */
[----:B------:R-:W-:Y:S05]  /*e180*/  WARPSYNC.ALL ;  /* 0x0000000000007948 */ /* 0x000fea0003800000 */
[----:B------:R-:W-:Y:S01]  /*e190*/  R2UR UR4, R37 ;  /* 0x00000000250472ca */ /* 0x000fe200000e0000 */
[----:B------:R-:W-:Y:S11]  /*e1a0*/  BSSY.RECONVERGENT B0, `(.L_x_159) ;  /* 0x0000088000007945 */ /* 0x000ff60003800200 */
[----:B------:R-:W-:Y:S01]  /*e1b0*/  @!UPT UIADD3 URZ, UPT, UPT, URZ, URZ, URZ ;  /* 0x000000fffffff290 */ /* 0x000fe2000fffe0ff */
[----:B------:R-:W1:Y:S01]  /*e1c0*/  LDTM.x32 R4, tmem[UR4] ;  /* 0x00000004000479ee */ /* 0x000e6200082c0000 */
[----:B------:R-:W-:Y:S06]  /*e1d0*/  USHF.L.U32 UR4, UR46, 0xe, URZ ;  /* 0x0000000e2e047899 */ /* 0x000fec00080006ff */
[----:B------:R-:W-:Y:S04]  /*e1e0*/  IADD3 R0, PT, PT, R91, UR4, RZ ;  /* 0x000000045b007c10 */ /* 0x000fe8000fffe0ff */
[-C--:B------:R-:W-:Y:S02]  /*e1f0*/  IADD3 R99, PT, PT, R99, R0.reuse, RZ ;  /* 0x0000000063637210 */ /* 0x080fe40007ffe0ff */
[C---:B------:R-:W-:Y:S02]  /*e200*/  IADD3 R0, PT, PT, R98.reuse, R0, RZ ;  /* 0x0000000062007210 */ /* 0x040fe40007ffe0ff */
        /* <DEDUP_REMOVED lines=102> */
[----:B--2---:R-:W2:Y:S02]  /*e870*/  FENCE.VIEW.ASYNC.S ;  /* 0x00000000000073c6 */ /* 0x004ea40000000000 */
[----:B--2---:R-:W-:Y:S06]  /*e880*/  BAR.SYNC.DEFER_BLOCKING 0x1, 0x80 ;  /* 0x0042000000007b1d */ /* 0x004fec0000010000 */
[----:B------:R-:W-:Y:S05]  /*e890*/  @P0 BRA `(.L_x_160) ;  /* 0x0000000000600947 */ /* 0x000fea0003800000 */
        /* <DEDUP_REMOVED lines=24> */
.L_x_160:
[----:B------:R-:W-:Y:S05]  /*ea20*/  BSYNC.RECONVERGENT B0 ;  /* 0x0000000000007941 */ /* 0x000fea0003800200 */
.L_x_159:
[----:B------:R-:W-:Y:S01]  /*ea30*/  UISETP.NE.AND UP0, UPT, UR50, URZ, UPT ;  /* 0x000000ff3200728c */ /* 0x000fe2000bf05270 */
[----:B------:R-:W-:Y:S01]  /*ea40*/  BSSY.RECONVERGENT B0, `(.L_x_161) ;  /* 0x0000009000007945 */ /* 0x000fe20003800200 */
[----:B------:R-:W-:Y:S04]  /*ea50*/  UIADD3 UR4, UPT, UPT, UR46, 0x1, URZ ;  /* 0x000000012e047890 */ /* 0x000fe8000fffe0ff */
[----:B------:R-:W-:Y:S02]  /*ea60*/  UISETP.EQ.XOR UP1, UPT, UR4, 0x3, UP0 ;  /* 0x000000030400788c */ /* 0x000fe40008722a70 */
[----:B------:R-:W-:Y:S02]  /*ea70*/  UISETP.NE.AND UP0, UPT, UR4, 0x3, UPT ;  /* 0x000000030400788c */ /* 0x000fe4000bf05270 */
[----:B------:R-:W-:Y:S02]  /*ea80*/  USEL UR5, URZ, 0x1, !UP1 ;  /* 0x00000001ff057887 */ /* 0x000fe4000c800000 */
[----:B------:R-:W-:Y:S02]  /*ea90*/  USEL UR52, UR4, URZ, UP0 ;  /* 0x000000ff04347287 */ /* 0x000fe40008000000 */
[----:B------:R-:W-:Y:S01]  /*eaa0*/  ULOP3.LUT UR56, UR56, UR5, URZ, 0x3c, !UPT ;  /* 0x0000000538387292 */ /* 0x000fe2000f8e3cff */
[----:B------:R-:W-:Y:S11]  /*eab0*/  @P0 BRA `(.L_x_162) ;  /* 0x0000000000040947 */ /* 0x000ff60003800000 */
[----:B------:R-:W-:Y:S04]  /*eac0*/  DEPBAR.LE SB0, 0x1 ;  /* 0x000080400000791a */ /* 0x000fe80000000000 */
.L_x_162:
[----:B------:R-:W-:Y:S05]  /*ead0*/  BSYNC.RECONVERGENT B0 ;  /* 0x0000000000007941 */ /* 0x000fea0003800200 */
.L_x_161:
[----:B------:R-:W-:Y:S01]  /*eae0*/  BAR.SYNC.DEFER_BLOCKING 0x1, 0x80 ;  /* 0x0042000000007b1d */ /* 0x000fe20000010000 */
[----:B------:R-:W-:Y:S09]  /*eaf0*/  UISETP.NE.AND UP0, UPT, UR55, -0x8, UPT ;  /* 0xfffffff83700788c */ /* 0x000ff2000bf05270 */
[----:B------:R-:W-:Y:S05]  /*eb00*/  BRA.U !UP0, `(.L_x_163) ;  /* 0x0000000108287547 */ /* 0x000fea000b800000 */
[----:B-1----:R-:W1:Y:S01]  /*eb10*/  S2R R0, SR_CgaCtaId ;  /* 0x0000000000007919 */ /* 0x002e620000008800 */
[----:B------:R-:W-:Y:S01]  /*eb20*/  ISETP.NE.AND P0, PT, R97, RZ, PT ;  /* 0x000000ff6100720c */ /* 0x000fe20003f05270 */
[----:B------:R-:W-:Y:S01]  /*eb30*/  IMAD.U32 R3, RZ, RZ, UR53 ;  /* 0x00000035ff037e24 */ /* 0x000fe2000f8e00ff */
[----:B------:R-:W-:Y:S04]  /*eb40*/  UIADD3 UR4, UPT, UPT, UR53, 0x1, URZ ;  /* 0x0000000135047890 */ /* 0x000fe8000fffe0ff */
[----:B------:R-:W-:Y:S04]  /*eb50*/  UISETP.NE.AND UP0, UPT, UR4, 0x3, UPT ;  /* 0x000000030400788c */ /* 0x000fe8000bf05270 */
[----:B------:R-:W-:Y:S03]  /*eb60*/  USEL UR53, UR4, URZ, UP0 ;  /* 0x000000ff04357287 */ /* 0x000fe60008000000 */
[----:B------:R-:W-:Y:S05]  /*eb70*/  @P0 LEA R3, R3, UR47, 0x3 ;  /* 0x0000002f03030c11 */ /* 0x000fea000f8e18ff */
[----:B------:R-:W-:Y:S05]  /*eb80*/  @P0 VIADD R3, R3, 0x38 ;  /* 0x0000003803030836 */ /* 0x000fea0000000000 */
[----:B-1----:R-:W-:Y:S04]  /*eb90*/  @P0 PRMT R0, R0, 0x654, R3 ;  /* 0x0000065400000816 */ /* 0x002fe80000000003 */
[----:B------:R2:W-:Y:S03]  /*eba0*/  @P0 SYNCS.ARRIVE.TRANS64.RED.A1T0 RZ, [R0+URZ], RZ ;  /* 0x000000ff00ff09a7 */ /* 0x0005e600081004ff */
.L_x_163:
[----:B------:R-:W-:Y:S01]  /*ebb0*/  R2UR UR4, R96 ;  /* 0x00000000600472ca */ /* 0x000fe200000e0000 */
[----:B------:R-:W-:Y:S01]  /*ebc0*/  UIADD3 UR55, UPT, UPT, UR55, 0x8, URZ ;  /* 0x0000000837377890 */ /* 0x000fe2000fffe0ff */
[----:B------:R-:W-:Y:S01]  /*ebd0*/  R2UR UR5, R73 ;  /* 0x00000000490572ca */ /* 0x000fe200000e0000 */
[----:B------:R-:W-:Y:S01]  /*ebe0*/  ULOP3.LUT UR37, UR37, 0x1, URZ, 0x3c, !UPT ;  /* 0x0000000125257892 */ /* 0x000fe2000f8e3cff */
[----:B------:R-:W-:Y:S02]  /*ebf0*/  R2UR UR36, R94 ;  /* 0x000000005e2472ca */ /* 0x000fe400000e0000 */
[C---:B------:R-:W-:Y:S04]  /*ec00*/  ISETP.NE.AND P0, PT, R88.reuse, 0x2, PT ;  /* 0x000000025800780c */ /* 0x040fe80003f05270 */
[----:B-12---:R-:W-:Y:S02]  /*ec10*/  SEL R0, RZ, 0x1, P0 ;  /* 0x00000001ff007807 */ /* 0x006fe40000000000 */
[----:B------:R-:W-:Y:S01]  /*ec20*/  SEL R88, R88, RZ, P0 ;  /* 0x000000ff58587207 */ /* 0x000fe20000000000 */
[----:B------:R-:W-:Y:S01]  /*ec30*/  UISETP.NE.AND UP0, UPT, UR4, URZ, UPT ;  /* 0x000000ff0400728c */ /* 0x000fe2000bf05270 */
[----:B------:R-:W-:Y:S01]  /*ec40*/  R2UR UR4, R78 ;  /* 0x000000004e0472ca */ /* 0x000fe200000e0000 */
[----:B------:R-:W-:Y:S01]  /*ec50*/  UIADD3 UR27, UPT, UPT, UR38, UR5, URZ ;  /* 0x00000005261b7290 */ /* 0x000fe2000fffe0ff */
[----:B------:R-:W-:Y:S11]  /*ec60*/  LOP3.LUT R89, R89, R0, RZ, 0x3c, !PT ;  /* 0x0000000059597212 */ /* 0x000ff600078e3cff */
[----:B------:R-:W-:Y:S01]  /*ec70*/  UIADD3 UR11, UPT, UPT, UR39, UR4, URZ ;  /* 0x00000004270b7290 */ /* 0x000fe2000fffe0ff */
[----:B------:R-:W-:Y:S11]  /*ec80*/  BRA.U UP0, `(.L_x_164) ;  /* 0xffffff7500547547 */ /* 0x000ff6000b83ffff */
[----:B------:R-:W-:Y:S01]  /*ec90*/  R2UR UR4, R86 ;  /* 0x00000000560472ca */ /* 0x000fe200000e0000 */
[----:B------:R-:W-:-:S12]  /*eca0*/  SYNCS.ARRIVE.TRANS64.A1T0 RZ, [UR47+0xb0], RZ ;  /* 0x0000b0ffffff79a7 */ /* 0x000fd8000810002f */
[----:B------:R-:W-:-:S09]  /*ecb0*/  UISETP.NE.AND UP0, UPT, UR4, URZ, UPT ;  /* 0x000000ff0400728c */ /* 0x000fd2000bf05270 */
[----:B------:R-:W-:Y:S05]  /*ecc0*/  BRA.U !UP0, `(.L_x_165) ;  /* 0x0000000108487547 */ /* 0x000fea000b800000 */
[----:B------:R-:W1:Y:S02]  /*ecd0*/  LDCU.64 UR4, c[0x0][0xa90] ;  /* 0x00015200ff0477ac */ /* 0x000e640008000a00 */
[----:B-1----:R-:W-:-:S04]  /*ece0*/  UISETP.NE.U32.AND UP0, UPT, UR4, URZ, UPT ;  /* 0x000000ff0400728c */ /* 0x002fc8000bf05070 */
[----:B------:R-:W-:-:S09]  /*ecf0*/  UISETP.NE.AND.EX UP0, UPT, UR5, URZ, UPT, UP0 ;  /* 0x000000ff0500728c */ /* 0x000fd2000bf05300 */
[----:B------:R-:W-:Y:S05]  /*ed00*/  BRA.U UP0, `(.L_x_166) ;  /* 0x00000001000c7547 */ /* 0x000fea000b800000 */
[----:B------:R-:W-:-:S13]  /*ed10*/  FSETP.NEU.AND P0, PT, R41, RZ, PT ;  /* 0x000000ff2900720b */ /* 0x000fda0003f0d000 */
[----:B------:R-:W-:Y:S05]  /*ed20*/  @!P0 EXIT ;  /* 0x000000000000894d */ /* 0x000fea0003800000 */
[----:B------:R-:W-:Y:S05]  /*ed30*/  BRA `(.L_x_165) ;  /* 0x00000000002c7947 */ /* 0x000fea0003800000 */
.L_x_166:
[----:B------:R-:W-:Y:S01]  /*ed40*/  ISETP.NE.AND P0, PT, R87, RZ, PT ;  /* 0x000000ff5700720c */ /* 0x000fe20003f05270 */
[----:B------:R-:W-:-:S12]  /*ed50*/  BSSY.RECONVERGENT B0, `(.L_x_165) ;  /* 0x0000009000007945 */ /* 0x000fd80003800200 */
[----:B------:R-:W-:Y:S05]  /*ed60*/  @P0 BRA `(.L_x_167) ;  /* 0x0000000000140947 */ /* 0x000fea0003800000 */
[----:B------:R-:W1:Y:S02]  /*ed70*/  LDCU.64 UR4, c[0x0][0xa88] ;  /* 0x00015100ff0477ac */ /* 0x000e640008000a00 */
[----:B-1----:R-:W-:-:S04]  /*ed80*/  ISETP.NE.U32.AND P0, PT, RZ, UR4, PT ;  /* 0x00000004ff007c0c */ /* 0x002fc8000bf05070 */
[----:B------:R-:W-:-:S13]  /*ed90*/  ISETP.NE.AND.EX P0, PT, RZ, UR5, PT, P0 ;  /* 0x00000005ff007c0c */ /* 0x000fda000bf05300 */
[----:B------:R-:W-:Y:S05]  /*eda0*/  @!P0 EXIT ;  /* 0x000000000000894d */ /* 0x000fea0003800000 */
[----:B------:R-:W-:Y:S05]  /*edb0*/  BRA `(.L_x_168) ;  /* 0x0000000000087947 */ /* 0x000fea0003800000 */
.L_x_167:
[----:B------:R-:W-:-:S13]  /*edc0*/  FSETP.NEU.AND P0, PT, R41, RZ, PT ;  /* 0x000000ff2900720b */ /* 0x000fda0003f0d000 */
[----:B------:R-:W-:Y:S05]  /*edd0*/  @!P0 EXIT ;  /* 0x000000000000894d */ /* 0x000fea0003800000 */
.L_x_168:
[----:B------:R-:W-:Y:S05]  /*ede0*/  BSYNC.RECONVERGENT B0 ;  /* 0x0000000000007941 */ /* 0x000fea0003800200 */
.L_x_165:
[----:B------:R-:W-:Y:S01]  /*edf0*/  ULEA UR4, UR53, UR47, 0x3 ;  /* 0x0000002f35047291 */ /* 0x000fe2000f8e18ff */
[----:B------:R-:W-:-:S04]  /*ee00*/  DEPBAR.LE SB0, 0x0 ;  /* 0x000080000000791a */ /* 0x000fc80000000000 */
[----:B------:R-:W-:-:S04]  /*ee10*/  UIADD3 UR4, UPT, UPT, UR4, 0x38, URZ ;  /* 0x0000003804047890 */ /* 0x000fc8000fffe0ff */
[----:B------:R-:W-:-:S09]  /*ee20*/  UPRMT UR4, UR51, 0x654, UR4 ;  /* 0x0000065433047896 */ /* 0x000fd20008000004 */
[----:B------:R-:W-:Y:S01]  /*ee30*/  SYNCS.ARRIVE.TRANS64.RED.A1T0 RZ, [UR4], RZ ;  /* 0x000000ffffff79a7 */ /* 0x000fe20008100404 */
[----:B------:R-:W-:Y:S05]  /*ee40*/  EXIT ;  /* 0x000000000000794d */ /* 0x000fea0003800000 */
.L_x_19:
[----:B------:R1:W1:Y:S02]  /*ee50*/  SYNCS.PHASECHK.TRANS64.TRYWAIT P0, [R3+URZ+0xa0], R2 ;  /* 0x0000a002030075a7 */ /* 0x00026400080011ff */
[----:B-1----:R-:W-:Y:S05]  /*ee60*/  @!P0 NANOSLEEP.SYNCS 0x989680 ;  /* 0x009896800000895d */ /* 0x002fea0003900000 */
[----:B------:R-:W1:Y:S02]  /*ee70*/  @!P0 SYNCS.PHASECHK.TRANS64 P0, [R3+URZ+0xa0], R2 ;  /* 0x0000a002030085a7 */ /* 0x000e6400080010ff */
[----:B-1----:R-:W-:Y:S05]  /*ee80*/  @!P0 BRA `(.L_x_19) ;  /* 0xfffffffc00f08947 */ /* 0x002fea000383ffff */
[----:B------:R-:W-:Y:S05]  /*ee90*/  BRA `(.L_x_169) ;  /* 0xffffff2400ec7947 */ /* 0x000fea000383ffff */
.L_x_22:
[----:B------:R-:W-:-:S07]  /*eea0*/  MOV R0, UR33 ;  /* 0x0000002100007c02 */ /* 0x000fce0008000f00 */
.L_x_170:
[----:B-1----:R1:W2:Y:S02]  /*eeb0*/  SYNCS.PHASECHK.TRANS64.TRYWAIT P0, [R0+URZ+0x10], R3 ;  /* 0x00001003000075a7 */ /* 0x0022a400080011ff */
[----:B--2---:R-:W-:Y:S05]  /*eec0*/  @!P0 NANOSLEEP.SYNCS 0x989680 ;  /* 0x009896800000895d */ /* 0x004fea0003900000 */
[----:B------:R-:W2:Y:S02]  /*eed0*/  @!P0 SYNCS.PHASECHK.TRANS64 P0, [R0+URZ+0x10], R3 ;  /* 0x00001003000085a7 */ /* 0x000ea400080010ff */
[----:B--2---:R-:W-:Y:S05]  /*eee0*/  @!P0 BRA `(.L_x_170) ;  /* 0xfffffffc00f08947 */ /* 0x004fea000383ffff */
[----:B------:R-:W-:Y:S05]  /*eef0*/  BRA `(.L_x_21) ;  /* 0xffffff2800487947 */ /* 0x000fea000383ffff */
.L_x_24:
[----:B-1----:R1:W2:Y:S02]  /*ef00*/  SYNCS.PHASECHK.TRANS64.TRYWAIT P0, [R3+URZ+0x60], R0 ;  /* 0x00006000030075a7 */ /* 0x0022a400080011ff */
[----:B--2---:R-:W-:Y:S05]  /*ef10*/  @!P0 NANOSLEEP.SYNCS 0x989680 ;  /* 0x009896800000895d */ /* 0x004fea0003900000 */
[----:B------:R-:W2:Y:S02]  /*ef20*/  @!P0 SYNCS.PHASECHK.TRANS64 P0, [R3+URZ+0x60], R0 ;  /* 0x00006000030085a7 */ /* 0x000ea400080010ff */
[----:B--2---:R-:W-:Y:S05]  /*ef30*/  @!P0 BRA `(.L_x_24) ;  /* 0xfffffffc00f08947 */ /* 0x004fea000383ffff */
[----:B------:R-:W-:Y:S05]  /*ef40*/  BRA `(.L_x_171) ;  /* 0xffffff2800e07947 */ /* 0x000fea000383ffff */
.L_x_28:
[----:B-1----:R-:W-:-:S07]  /*ef50*/  MOV R0, UR4 ;  /* 0x0000000400007c02 */ /* 0x002fce0008000f00 */
.L_x_172:
[----:B-1----:R1:W2:Y:S02]  /*ef60*/  SYNCS.PHASECHK.TRANS64.TRYWAIT P0, [R0+URZ], R3 ;  /* 0x00000003000075a7 */ /* 0x0022a400080011ff */
[----:B--2---:R-:W-:Y:S05]  /*ef70*/  @!P0 NANOSLEEP.SYNCS 0x989680 ;  /* 0x009896800000895d */ /* 0x004fea0003900000 */
[----:B------:R-:W2:Y:S02]  /*ef80*/  @!P0 SYNCS.PHASECHK.TRANS64 P0, [R0+URZ], R3 ;  /* 0x00000003000085a7 */ /* 0x000ea400080010ff */
[----:B--2---:R-:W-:Y:S05]  /*ef90*/  @!P0 BRA `(.L_x_172) ;  /* 0xfffffffc00f08947 */ /* 0x004fea000383ffff */
[----:B------:R-:W-:Y:S05]  /*efa0*/  BRA `(.L_x_173) ;  /* 0xffffff30007c7947 */ /* 0x000fea000383ffff */
.L_x_31:
[----:B-1----:R1:W2:Y:S02]  /*efb0*/  SYNCS.PHASECHK.TRANS64.TRYWAIT P0, [R2+URZ+0x90], R5 ;  /* 0x00009005020075a7 */ /* 0x0022a400080011ff */
[----:B--2---:R-:W-:Y:S05]  /*efc0*/  @!P0 NANOSLEEP.SYNCS 0x989680 ;  /* 0x009896800000895d */ /* 0x004fea0003900000 */
[----:B------:R-:W2:Y:S02]  /*efd0*/  @!P0 SYNCS.PHASECHK.TRANS64 P0, [R2+URZ+0x90], R5 ;  /* 0x00009005020085a7 */ /* 0x000ea400080010ff */
[----:B--2---:R-:W-:Y:S05]  /*efe0*/  @!P0 BRA `(.L_x_31) ;  /* 0xfffffffc00f08947 */ /* 0x004fea000383ffff */
[----:B------:R-:W-:Y:S05]  /*eff0*/  BRA `(.L_x_174) ;  /* 0xffffff3000d87947 */ /* 0x000fea000383ffff */
.L_x_32:
[----:B------:R-:W-:-:S07]  /*f000*/  MOV R2, UR4 ;  /* 0x0000000400027c02 */ /* 0x000fce0008000f00 */
.L_x_175:
[----:B-1----:R1:W2:Y:S02]  /*f010*/  SYNCS.PHASECHK.TRANS64.TRYWAIT P0, [R2+URZ+0x70], R5 ;  /* 0x00007005020075a7 */ /* 0x0022a400080011ff */
[----:B--2---:R-:W-:Y:S05]  /*f020*/  @!P0 NANOSLEEP.SYNCS 0x989680 ;  /* 0x009896800000895d */ /* 0x004fea0003900000 */
[----:B------:R-:W2:Y:S02]  /*f030*/  @!P0 SYNCS.PHASECHK.TRANS64 P0, [R2+URZ+0x70], R5 ;  /* 0x00007005020085a7 */ /* 0x000ea400080010ff */
[----:B--2---:R-:W-:Y:S05]  /*f040*/  @!P0 BRA `(.L_x_175) ;  /* 0xfffffffc00f08947 */ /* 0x004fea000383ffff */
[----:B------:R-:W-:Y:S05]  /*f050*/  BRA `(.L_x_176) ;  /* 0xffffff3000e87947 */ /* 0x000fea000383ffff */
.L_x_33:
[----:B-1----:R1:W2:Y:S02]  /*f060*/  SYNCS.PHASECHK.TRANS64.TRYWAIT P1, [R2+URZ+0x60], R5 ;  /* 0x00006005020075a7 */ /* 0x0022a400080211ff */
[----:B--2---:R-:W-:Y:S05]  /*f070*/  @!P1 NANOSLEEP.SYNCS 0x989680 ;  /* 0x009896800000995d */ /* 0x004fea0003900000 */
[----:B------:R-:W2:Y:S02]  /*f080*/  @!P1 SYNCS.PHASECHK.TRANS64 P1, [R2+URZ+0x60], R5 ;  /* 0x00006005020095a7 */ /* 0x000ea400080210ff */
[----:B--2---:R-:W-:Y:S05]  /*f090*/  @!P1 BRA `(.L_x_33) ;  /* 0xfffffffc00f09947 */ /* 0x004fea000383ffff */
[----:B------:R-:W-:Y:S05]  /*f0a0*/  BRA `(.L_x_177) ;  /* 0xffffff3400187947 */ /* 0x000fea000383ffff */
.L_x_36:
[----:B------:R-:W-:-:S07]  /*f0b0*/  MOV R0, UR4 ;  /* 0x0000000400007c02 */ /* 0x000fce0008000f00 */
.L_x_178:
[----:B-1----:R1:W2:Y:S02]  /*f0c0*/  SYNCS.PHASECHK.TRANS64.TRYWAIT P0, [R0+URZ+0x70], R3 ;  /* 0x00007003000075a7 */ /* 0x0022a400080011ff */
[----:B--2---:R-:W-:Y:S05]  /*f0d0*/  @!P0 NANOSLEEP.SYNCS 0x989680 ;  /* 0x009896800000895d */ /* 0x004fea0003900000 */
[----:B------:R-:W2:Y:S02]  /*f0e0*/  @!P0 SYNCS.PHASECHK.TRANS64 P0, [R0+URZ+0x70], R3 ;  /* 0x00007003000085a7 */ /* 0x000ea400080010ff */
[----:B--2---:R-:W-:Y:S05]  /*f0f0*/  @!P0 BRA `(.L_x_178) ;  /* 0xfffffffc00f08947 */ /* 0x004fea000383ffff */
[----:B------:R-:W-:Y:S05]  /*f100*/  BRA `(.L_x_35) ;  /* 0xffffff34006c7947 */ /* 0x000fea000383ffff */
.L_x_43:
[----:B-1----:R1:W2:Y:S02]  /*f110*/  SYNCS.PHASECHK.TRANS64.TRYWAIT P0, [R0+URZ+0x60], R5 ;  /* 0x00006005000075a7 */ /* 0x0022a400080011ff */
[----:B--2---:R-:W-:Y:S05]  /*f120*/  @!P0 NANOSLEEP.SYNCS 0x989680 ;  /* 0x009896800000895d */ /* 0x004fea0003900000 */
[----:B------:R-:W2:Y:S02]  /*f130*/  @!P0 SYNCS.PHASECHK.TRANS64 P0, [R0+URZ+0x60], R5 ;  /* 0x00006005000085a7 */ /* 0x000ea400080010ff */
[----:B--2---:R-:W-:Y:S05]  /*f140*/  @!P0 BRA `(.L_x_43) ;  /* 0xfffffffc00f08947 */ /* 0x004fea000383ffff */
[----:B------:R-:W-:Y:S05]  /*f150*/  BRA `(.L_x_179) ;  /* 0xffffff3c000c7947 */ /* 0x000fea000383ffff */
.L_x_46:
[----:B-1----:R-:W-:Y:S07]  /*f160*/  MOV R0, UR8 ;  /* 0x0000000800007c02 */ /* 0x002fee0008000f00 */
.L_x_180:
[----:B-1----:R1:W2:Y:S02]  /*f170*/  SYNCS.PHASECHK.TRANS64.TRYWAIT P0, [R0+URZ], R5 ;  /* 0x00000005000075a7 */ /* 0x0022a400080011ff */
[----:B--2---:R-:W-:Y:S05]  /*f180*/  @!P0 NANOSLEEP.SYNCS 0x989680 ;  /* 0x009896800000895d */ /* 0x004fea0003900000 */
[----:B------:R-:W2:Y:S02]  /*f190*/  @!P0 SYNCS.PHASECHK.TRANS64 P0, [R0+URZ], R5 ;  /* 0x00000005000085a7 */ /* 0x000ea400080010ff */
[----:B--2---:R-:W-:Y:S05]  /*f1a0*/  @!P0 BRA `(.L_x_180) ;  /* 0xfffffffc00f08947 */ /* 0x004fea000383ffff */
[----:B------:R-:W-:Y:S05]  /*f1b0*/  BRA `(.L_x_45) ;  /* 0xffffff3c00707947 */ /* 0x000fea000383ffff */
.L_x_48:
[----:B-1----:R-:W-:Y:S07]  /*f1c0*/  MOV R0, UR13 ;  /* 0x0000000d00007c02 */ /* 0x002fee0008000f00 */
.L_x_181:
[----:B-1----:R1:W3:Y:S02]  /*f1d0*/  SYNCS.PHASECHK.TRANS64.TRYWAIT P0, [R0+URZ+0x88], R5 ;  /* 0x00008805000075a7 */ /* 0x0022e400080011ff */
[----:B---3--:R-:W-:Y:S05]  /*f1e0*/  @!P0 NANOSLEEP.SYNCS 0x989680 ;  /* 0x009896800000895d */ /* 0x008fea0003900000 */
[----:B------:R-:W3:Y:S02]  /*f1f0*/  @!P0 SYNCS.PHASECHK.TRANS64 P0, [R0+URZ+0x88], R5 ;  /* 0x00008805000085a7 */ /* 0x000ee400080010ff */
[----:B---3--:R-:W-:Y:S05]  /*f200*/  @!P0 BRA `(.L_x_181) ;  /* 0xfffffffc00f08947 */ /* 0x008fea000383ffff */
[----:B------:R-:W-:Y:S05]  /*f210*/  BRA `(.L_x_47) ;  /* 0xffffff3c00a47947 */ /* 0x000fea000383ffff */
.L_x_51:
[----:B------:R-:W-:-:S07]  /*f220*/  MOV R0, UR13 ;  /* 0x0000000d00007c02 */ /* 0x000fce0008000f00 */
.L_x_182:
[----:B---3--:R3:W4:Y:S02]  /*f230*/  SYNCS.PHASECHK.TRANS64.TRYWAIT P0, [R0+URZ+0xb0], R3 ;  /* 0x0000b003000075a7 */ /* 0x00872400080011ff */
[----:B----4-:R-:W-:Y:S05]  /*f240*/  @!P0 NANOSLEEP.SYNCS 0x989680 ;  /* 0x009896800000895d */ /* 0x010fea0003900000 */
[----:B------:R-:W4:Y:S02]  /*f250*/  @!P0 SYNCS.PHASECHK.TRANS64 P0, [R0+URZ+0xb0], R3 ;  /* 0x0000b003000085a7 */ /* 0x000f2400080010ff */
[----:B----4-:R-:W-:Y:S05]  /*f260*/  @!P0 BRA `(.L_x_182) ;  /* 0xfffffffc00f08947 */ /* 0x010fea000383ffff */
[----:B------:R-:W-:Y:S05]  /*f270*/  BRA `(.L_x_183) ;  /* 0xffffff4000407947 */ /* 0x000fea000383ffff */
.L_x_56:
[----:B-1----:R1:W2:Y:S02]  /*f280*/  SYNCS.PHASECHK.TRANS64.TRYWAIT P0, [R8+URZ+0x60], R5 ;  /* 0x00006005080075a7 */ /* 0x0022a400080011ff */
[----:B--2---:R-:W-:Y:S05]  /*f290*/  @!P0 NANOSLEEP.SYNCS 0x989680 ;  /* 0x009896800000895d */ /* 0x004fea0003900000 */
[----:B------:R-:W2:Y:S02]  /*f2a0*/  @!P0 SYNCS.PHASECHK.TRANS64 P0, [R8+URZ+0x60], R5 ;  /* 0x00006005080085a7 */ /* 0x000ea400080010ff */
[----:B--2---:R-:W-:Y:S05]  /*f2b0*/  @!P0 BRA `(.L_x_56) ;  /* 0xfffffffc00f08947 */ /* 0x004fea000383ffff */
[----:B------:R-:W-:Y:S05]  /*f2c0*/  BRA `(.L_x_184) ;  /* 0xffffff4400747947 */ /* 0x000fea000383ffff */
.L_x_59:
[----:B------:R-:W-:Y:S07]  /*f2d0*/  MOV R0, UR32 ;  /* 0x0000002000007c02 */ /* 0x000fee0008000f00 */
.L_x_185:
[----:B-1----:R1:W2:Y:S02]  /*f2e0*/  SYNCS.PHASECHK.TRANS64.TRYWAIT P0, [R0+URZ+0x58], R5 ;  /* 0x00005805000075a7 */ /* 0x0022a400080011ff */
[----:B--2---:R-:W-:Y:S05]  /*f2f0*/  @!P0 NANOSLEEP.SYNCS 0x989680 ;  /* 0x009896800000895d */ /* 0x004fea0003900000 */
[----:B------:R-:W2:Y:S02]  /*f300*/  @!P0 SYNCS.PHASECHK.TRANS64 P0, [R0+URZ+0x58], R5 ;  /* 0x00005805000085a7 */ /* 0x000ea400080010ff */
[----:B--2---:R-:W-:Y:S05]  /*f310*/  @!P0 BRA `(.L_x_185) ;  /* 0xfffffffc00f08947 */ /* 0x004fea000383ffff */
[----:B------:R-:W-:Y:S05]  /*f320*/  BRA `(.L_x_58) ;  /* 0xffffff4800ec7947 */ /* 0x000fea000383ffff */
.L_x_62:
[----:B------:R-:W-:Y:S07]  /*f330*/  MOV R0, UR16 ;  /* 0x0000001000007c02 */ /* 0x000fee0008000f00 */
.L_x_186:
[----:B-1----:R1:W2:Y:S02]  /*f340*/  SYNCS.PHASECHK.TRANS64.TRYWAIT P0, [R0+URZ+0x38], R5 ;  /* 0x00003805000075a7 */ /* 0x0022a400080011ff */
[----:B--2---:R-:W-:Y:S05]  /*f350*/  @!P0 NANOSLEEP.SYNCS 0x989680 ;  /* 0x009896800000895d */ /* 0x004fea0003900000 */
[----:B------:R-:W2:Y:S02]  /*f360*/  @!P0 SYNCS.PHASECHK.TRANS64 P0, [R0+URZ+0x38], R5 ;  /* 0x00003805000085a7 */ /* 0x000ea400080010ff */
[----:B--2---:R-:W-:Y:S05]  /*f370*/  @!P0 BRA `(.L_x_186) ;  /* 0xfffffffc00f08947 */ /* 0x004fea000383ffff */
[----:B------:R-:W-:Y:S05]  /*f380*/  BRA `(.L_x_187) ;  /* 0xffffff4c00547947 */ /* 0x000fea000383ffff */
.L_x_63:
[----:B------:R-:W-:Y:S07]  /*f390*/  MOV R0, UR17 ;  /* 0x0000001100007c02 */ /* 0x000fee0008000f00 */
.L_x_188:
[----:B-1----:R1:W2:Y:S02]  /*f3a0*/  SYNCS.PHASECHK.TRANS64.TRYWAIT P0, [R0+URZ+0x38], R5 ;  /* 0x00003805000075a7 */ /* 0x0022a400080011ff */
[----:B--2---:R-:W-:Y:S05]  /*f3b0*/  @!P0 NANOSLEEP.SYNCS 0x989680 ;  /* 0x009896800000895d */ /* 0x004fea0003900000 */
[----:B------:R-:W2:Y:S02]  /*f3c0*/  @!P0 SYNCS.PHASECHK.TRANS64 P0, [R0+URZ+0x38], R5 ;  /* 0x00003805000085a7 */ /* 0x000ea400080010ff */
[----:B--2---:R-:W-:Y:S05]  /*f3d0*/  @!P0 BRA `(.L_x_188) ;  /* 0xfffffffc00f08947 */ /* 0x004fea000383ffff */
[----:B------:R-:W-:Y:S05]  /*f3e0*/  BRA `(.L_x_189) ;  /* 0xffffff5000347947 */ /* 0x000fea000383ffff */
.L_x_64:
[----:B------:R-:W-:Y:S07]  /*f3f0*/  MOV R0, UR16 ;  /* 0x0000001000007c02 */ /* 0x000fee0008000f00 */
.L_x_190:
[----:B-1----:R1:W2:Y:S02]  /*f400*/  SYNCS.PHASECHK.TRANS64.TRYWAIT P0, [R0+URZ+0x38], R7 ;  /* 0x00003807000075a7 */ /* 0x0022a400080011ff */
[----:B--2---:R-:W-:Y:S05]  /*f410*/  @!P0 NANOSLEEP.SYNCS 0x989680 ;  /* 0x009896800000895d */ /* 0x004fea0003900000 */
[----:B------:R-:W2:Y:S02]  /*f420*/  @!P0 SYNCS.PHASECHK.TRANS64 P0, [R0+URZ+0x38], R7 ;  /* 0x00003807000085a7 */ /* 0x000ea400080010ff */
[----:B--2---:R-:W-:Y:S05]  /*f430*/  @!P0 BRA `(.L_x_190) ;  /* 0xfffffffc00f08947 */ /* 0x004fea000383ffff */
[----:B------:R-:W-:Y:S05]  /*f440*/  BRA `(.L_x_191) ;  /* 0xffffff5400087947 */ /* 0x000fea000383ffff */
.L_x_65:
[----:B------:R-:W-:Y:S07]  /*f450*/  MOV R0, UR21 ;  /* 0x0000001500007c02 */ /* 0x000fee0008000f00 */
.L_x_192:
[----:B-1----:R1:W2:Y:S02]  /*f460*/  SYNCS.PHASECHK.TRANS64.TRYWAIT P0, [R0+URZ+0x38], R7 ;  /* 0x00003807000075a7 */ /* 0x0022a400080011ff */
[----:B--2---:R-:W-:Y:S05]  /*f470*/  @!P0 NANOSLEEP.SYNCS 0x989680 ;  /* 0x009896800000895d */ /* 0x004fea0003900000 */
[----:B------:R-:W2:Y:S02]  /*f480*/  @!P0 SYNCS.PHASECHK.TRANS64 P0, [R0+URZ+0x38], R7 ;  /* 0x00003807000085a7 */ /* 0x000ea400080010ff */
[----:B--2---:R-:W-:Y:S05]  /*f490*/  @!P0 BRA `(.L_x_192) ;  /* 0xfffffffc00f08947 */ /* 0x004fea000383ffff */
[----:B------:R-:W-:Y:S05]  /*f4a0*/  BRA `(.L_x_193) ;  /* 0xffffff5400d87947 */ /* 0x000fea000383ffff */
.L_x_66:
[----:B------:R-:W-:Y:S07]  /*f4b0*/  MOV R0, UR6 ;  /* 0x0000000600007c02 */ /* 0x000fee0008000f00 */
.L_x_194:
[----:B-1----:R1:W2:Y:S02]  /*f4c0*/  SYNCS.PHASECHK.TRANS64.TRYWAIT P0, [R0+URZ+0x38], R7 ;  /* 0x00003807000075a7 */ /* 0x0022a400080011ff */
[----:B--2---:R-:W-:Y:S05]  /*f4d0*/  @!P0 NANOSLEEP.SYNCS 0x989680 ;  /* 0x009896800000895d */ /* 0x004fea0003900000 */
[----:B------:R-:W2:Y:S02]  /*f4e0*/  @!P0 SYNCS.PHASECHK.TRANS64 P0, [R0+URZ+0x38], R7 ;  /* 0x00003807000085a7 */ /* 0x000ea400080010ff */
[----:B--2---:R-:W-:Y:S05]  /*f4f0*/  @!P0 BRA `(.L_x_194) ;  /* 0xfffffffc00f08947 */ /* 0x004fea000383ffff */
[----:B------:R-:W-:Y:S05]  /*f500*/  BRA `(.L_x_195) ;  /* 0xffffff5800887947 */ /* 0x000fea000383ffff */
.L_x_67:
[----:B------:R-:W-:Y:S07]  /*f510*/  MOV R0, UR16 ;  /* 0x0000001000007c02 */ /* 0x000fee0008000f00 */
.L_x_196:
[----:B-1----:R1:W2:Y:S02]  /*f520*/  SYNCS.PHASECHK.TRANS64.TRYWAIT P0, [R0+URZ+0x38], R7 ;  /* 0x00003807000075a7 */ /* 0x0022a400080011ff */
[----:B--2---:R-:W-:Y:S05]  /*f530*/  @!P0 NANOSLEEP.SYNCS 0x989680 ;  /* 0x009896800000895d */ /* 0x004fea0003900000 */
[----:B------:R-:W2:Y:S02]  /*f540*/  @!P0 SYNCS.PHASECHK.TRANS64 P0, [R0+URZ+0x38], R7 ;  /* 0x00003807000085a7 */ /* 0x000ea400080010ff */
[----:B--2---:R-:W-:Y:S05]  /*f550*/  @!P0 BRA `(.L_x_196) ;  /* 0xfffffffc00f08947 */ /* 0x004fea000383ffff */
[----:B------:R-:W-:Y:S05]  /*f560*/  BRA `(.L_x_197) ;  /* 0xffffff5c00387947 */ /* 0x000fea000383ffff */
.L_x_68:
[----:B------:R-:W-:Y:S07]  /*f570*/  MOV R0, UR17 ;  /* 0x0000001100007c02 */ /* 0x000fee0008000f00 */
.L_x_198:
[----:B-1----:R1:W2:Y:S02]  /*f580*/  SYNCS.PHASECHK.TRANS64.TRYWAIT P0, [R0+URZ+0x38], R7 ;  /* 0x00003807000075a7 */ /* 0x0022a400080011ff */
[----:B--2---:R-:W-:Y:S05]  /*f590*/  @!P0 NANOSLEEP.SYNCS 0x989680 ;  /* 0x009896800000895d */ /* 0x004fea0003900000 */
[----:B------:R-:W2:Y:S02]  /*f5a0*/  @!P0 SYNCS.PHASECHK.TRANS64 P0, [R0+URZ+0x38], R7 ;  /* 0x00003807000085a7 */ /* 0x000ea400080010ff */
[----:B--2---:R-:W-:Y:S05]  /*f5b0*/  @!P0 BRA `(.L_x_198) ;  /* 0xfffffffc00f08947 */ /* 0x004fea000383ffff */
[----:B------:R-:W-:Y:S05]  /*f5c0*/  BRA `(.L_x_199) ;  /* 0xffffff6000087947 */ /* 0x000fea000383ffff */
.L_x_69:
[----:B------:R-:W-:Y:S07]  /*f5d0*/  MOV R0, UR16 ;  /* 0x0000001000007c02 */ /* 0x000fee0008000f00 */
.L_x_200:
[----:B-1----:R1:W2:Y:S02]  /*f5e0*/  SYNCS.PHASECHK.TRANS64.TRYWAIT P0, [R0+URZ+0x38], R5 ;  /* 0x00003805000075a7 */ /* 0x0022a400080011ff */
[----:B--2---:R-:W-:Y:S05]  /*f5f0*/  @!P0 NANOSLEEP.SYNCS 0x989680 ;  /* 0x009896800000895d */ /* 0x004fea0003900000 */
[----:B------:R-:W2:Y:S02]  /*f600*/  @!P0 SYNCS.PHASECHK.TRANS64 P0, [R0+URZ+0x38], R5 ;  /* 0x00003805000085a7 */ /* 0x000ea400080010ff */
[----:B--2---:R-:W-:Y:S05]  /*f610*/  @!P0 BRA `(.L_x_200) ;  /* 0xfffffffc00f08947 */ /* 0x004fea000383ffff */
[----:B------:R-:W-:Y:S05]  /*f620*/  BRA `(.L_x_201) ;  /* 0xffffff6000d87947 */ /* 0x000fea000383ffff */
.L_x_71:
[----:B------:R-:W-:-:S07]  /*f630*/  MOV R0, UR4 ;  /* 0x0000000400007c02 */ /* 0x000fce0008000f00 */
.L_x_202:
[----:B-1----:R1:W2:Y:S02]  /*f640*/  SYNCS.PHASECHK.TRANS64.TRYWAIT P0, [R0+URZ], R3 ;  /* 0x00000003000075a7 */ /* 0x0022a400080011ff */
[----:B--2---:R-:W-:Y:S05]  /*f650*/  @!P0 NANOSLEEP.SYNCS 0x989680 ;  /* 0x009896800000895d */ /* 0x004fea0003900000 */
[----:B------:R-:W2:Y:S02]  /*f660*/  @!P0 SYNCS.PHASECHK.TRANS64 P0, [R0+URZ], R3 ;  /* 0x00000003000085a7 */ /* 0x000ea400080010ff */
[----:B--2---:R-:W-:Y:S05]  /*f670*/  @!P0 BRA `(.L_x_202) ;  /* 0xfffffffc00f08947 */ /* 0x004fea000383ffff */
[----:B------:R-:W-:Y:S05]  /*f680*/  BRA `(.L_x_203) ;  /* 0xffffff6400cc7947 */ /* 0x000fea000383ffff */
.L_x_72:
[----:B------:R-:W-:-:S07]  /*f690*/  MOV R0, UR5 ;  /* 0x0000000500007c02 */ /* 0x000fce0008000f00 */
.L_x_204:
[----:B-1----:R1:W2:Y:S02]  /*f6a0*/  SYNCS.PHASECHK.TRANS64.TRYWAIT P0, [R0+URZ], R3 ;  /* 0x00000003000075a7 */ /* 0x0022a400080011ff */
[----:B--2---:R-:W-:Y:S05]  /*f6b0*/  @!P0 NANOSLEEP.SYNCS 0x989680 ;  /* 0x009896800000895d */ /* 0x004fea0003900000 */
[----:B------:R-:W2:Y:S02]  /*f6c0*/  @!P0 SYNCS.PHASECHK.TRANS64 P0, [R0+URZ], R3 ;  /* 0x00000003000085a7 */ /* 0x000ea400080010ff */
[----:B--2---:R-:W-:Y:S05]  /*f6d0*/  @!P0 BRA `(.L_x_204) ;  /* 0xfffffffc00f08947 */ /* 0x004fea000383ffff */
[----:B------:R-:W-:Y:S05]  /*f6e0*/  BRA `(.L_x_205) ;  /* 0xffffff6400d87947 */ /* 0x000fea000383ffff */
.L_x_74:
[----:B--2---:R2:W3:Y:S02]  /*f6f0*/  SYNCS.PHASECHK.TRANS64.TRYWAIT P0, [R0+URZ+0x60], R3 ;  /* 0x00006003000075a7 */ /* 0x0044e400080011ff */
[----:B---3--:R-:W-:Y:S05]  /*f700*/  @!P0 NANOSLEEP.SYNCS 0x989680 ;  /* 0x009896800000895d */ /* 0x008fea0003900000 */
[----:B------:R-:W3:Y:S02]  /*f710*/  @!P0 SYNCS.PHASECHK.TRANS64 P0, [R0+URZ+0x60], R3 ;  /* 0x00006003000085a7 */ /* 0x000ee400080010ff */
[----:B---3--:R-:W-:Y:S05]  /*f720*/  @!P0 BRA `(.L_x_74) ;  /* 0xfffffffc00f08947 */ /* 0x008fea000383ffff */
[----:B------:R-:W-:Y:S05]  /*f730*/  BRA `(.L_x_206) ;  /* 0xffffff6800c87947 */ /* 0x000fea000383ffff */
.L_x_84:
[----:B-1----:R1:W3:Y:S02]  /*f740*/  SYNCS.PHASECHK.TRANS64.TRYWAIT P0, [R4+URZ+0x20], R3 ;  /* 0x00002003040075a7 */ /* 0x0022e400080011ff */
[----:B---3--:R-:W-:Y:S05]  /*f750*/  @!P0 NANOSLEEP.SYNCS 0x989680 ;  /* 0x009896800000895d */ /* 0x008fea0003900000 */
[----:B------:R-:W3:Y:S02]  /*f760*/  @!P0 SYNCS.PHASECHK.TRANS64 P0, [R4+URZ+0x20], R3 ;  /* 0x00002003040085a7 */ /* 0x000ee400080010ff */
[----:B---3--:R-:W-:Y:S05]  /*f770*/  @!P0 BRA `(.L_x_84) ;  /* 0xfffffffc00f08947 */ /* 0x008fea000383ffff */
[----:B------:R-:W-:Y:S05]  /*f780*/  BRA `(.L_x_83) ;  /* 0xffffff7800947947 */ /* 0x000fea000383ffff */
.L_x_86:
[----:B-1----:R-:W-:Y:S04]  /*f790*/  MOV R3, UR47 ;  /* 0x0000002f00037c02 */ /* 0x002fe80008000f00 */
[----:B------:R1:W2:Y:S03]  /*f7a0*/  SYNCS.PHASECHK.TRANS64.TRYWAIT P1, [R3+URZ+0x80], R0 ;  /* 0x00008000030075a7 */ /* 0x0002a600080211ff */
[----:B--2---:R-:W-:Y:S05]  /*f7b0*/  @!P1 NANOSLEEP.SYNCS 0x989680 ;  /* 0x009896800000995d */ /* 0x004fea0003900000 */
[----:B------:R-:W2:Y:S02]  /*f7c0*/  @!P1 SYNCS.PHASECHK.TRANS64 P1, [R3+URZ+0x80], R0 ;  /* 0x00008000030095a7 */ /* 0x000ea400080210ff */
[----:B--2---:R-:W-:Y:S05]  /*f7d0*/  @!P1 BRA `(.L_x_86) ;  /* 0xfffffffc00ec9947 */ /* 0x004fea000383ffff */
[----:B------:R-:W-:Y:S05]  /*f7e0*/  BRA `(.L_x_85) ;  /* 0xffffff7c007c7947 */ /* 0x000fea000383ffff */
.L_x_97:
[----:B-1----:R1:W2:Y:S02]  /*f7f0*/  SYNCS.PHASECHK.TRANS64.TRYWAIT P0, [R5+URZ+0x20], R0 ;  /* 0x00002000050075a7 */ /* 0x0022a400080011ff */
[----:B--2---:R-:W-:Y:S05]  /*f800*/  @!P0 NANOSLEEP.SYNCS 0x989680 ;  /* 0x009896800000895d */ /* 0x004fea0003900000 */
[----:B------:R-:W2:Y:S02]  /*f810*/  @!P0 SYNCS.PHASECHK.TRANS64 P0, [R5+URZ+0x20], R0 ;  /* 0x00002000050085a7 */ /* 0x000ea400080010ff */
[----:B--2---:R-:W-:Y:S05]  /*f820*/  @!P0 BRA `(.L_x_97) ;  /* 0xfffffffc00f08947 */ /* 0x004fea000383ffff */
[----:B------:R-:W-:Y:S05]  /*f830*/  BRA `(.L_x_96) ;  /* 0xffffff8800707947 */ /* 0x000fea000383ffff */
.L_x_107:
[----:B-1----:R1:W2:Y:S02]  /*f840*/  SYNCS.PHASECHK.TRANS64.TRYWAIT P0, [R5+URZ+0x20], R4 ;  /* 0x00002004050075a7 */ /* 0x0022a400080011ff */
[----:B--2---:R-:W-:Y:S05]  /*f850*/  @!P0 NANOSLEEP.SYNCS 0x989680 ;  /* 0x009896800000895d */ /* 0x004fea0003900000 */
[----:B------:R-:W2:Y:S02]  /*f860*/  @!P0 SYNCS.PHASECHK.TRANS64 P0, [R5+URZ+0x20], R4 ;  /* 0x00002004050085a7 */ /* 0x000ea400080010ff */
[----:B--2---:R-:W-:Y:S05]  /*f870*/  @!P0 BRA `(.L_x_107) ;  /* 0xfffffffc00f08947 */ /* 0x004fea000383ffff */
[----:B------:R-:W-:Y:S05]  /*f880*/  BRA `(.L_x_106) ;  /* 0xffffff98002c7947 */ /* 0x000fea000383ffff */
.L_x_117:
[----:B-1----:R1:W2:Y:S02]  /*f890*/  SYNCS.PHASECHK.TRANS64.TRYWAIT P0, [R5+URZ+0x20], R4 ;  /* 0x00002004050075a7 */ /* 0x0022a400080011ff */
[----:B--2---:R-:W-:Y:S05]  /*f8a0*/  @!P0 NANOSLEEP.SYNCS 0x989680 ;  /* 0x009896800000895d */ /* 0x004fea0003900000 */
[----:B------:R-:W2:Y:S02]  /*f8b0*/  @!P0 SYNCS.PHASECHK.TRANS64 P0, [R5+URZ+0x20], R4 ;  /* 0x00002004050085a7 */ /* 0x000ea400080010ff */
[----:B--2---:R-:W-:Y:S05]  /*f8c0*/  @!P0 BRA `(.L_x_117) ;  /* 0xfffffffc00f08947 */ /* 0x004fea000383ffff */
[----:B------:R-:W-:Y:S05]  /*f8d0*/  BRA `(.L_x_116) ;  /* 0xffffffa400ec7947 */ /* 0x000fea000383ffff */
.L_x_127:
[----:B-1----:R1:W2:Y:S02]  /*f8e0*/  SYNCS.PHASECHK.TRANS64.TRYWAIT P0, [R5+URZ+0x20], R4 ;  /* 0x00002004050075a7 */ /* 0x0022a400080011ff */
[----:B--2---:R-:W-:Y:S05]  /*f8f0*/  @!P0 NANOSLEEP.SYNCS 0x989680 ;  /* 0x009896800000895d */ /* 0x004fea0003900000 */
[----:B------:R-:W2:Y:S02]  /*f900*/  @!P0 SYNCS.PHASECHK.TRANS64 P0, [R5+URZ+0x20], R4 ;  /* 0x00002004050085a7 */ /* 0x000ea400080010ff */
[----:B--2---:R-:W-:Y:S05]  /*f910*/  @!P0 BRA `(.L_x_127) ;  /* 0xfffffffc00f08947 */ /* 0x004fea000383ffff */
[----:B------:R-:W-:Y:S05]  /*f920*/  BRA `(.L_x_126) ;  /* 0xffffffb400ac7947 */ /* 0x000fea000383ffff */
.L_x_137:
[----:B-1----:R1:W2:Y:S02]  /*f930*/  SYNCS.PHASECHK.TRANS64.TRYWAIT P0, [R5+URZ+0x20], R4 ;  /* 0x00002004050075a7 */ /* 0x0022a400080011ff */
[----:B--2---:R-:W-:Y:S05]  /*f940*/  @!P0 NANOSLEEP.SYNCS 0x989680 ;  /* 0x009896800000895d */ /* 0x004fea0003900000 */
[----:B------:R-:W2:Y:S02]  /*f950*/  @!P0 SYNCS.PHASECHK.TRANS64 P0, [R5+URZ+0x20], R4 ;  /* 0x00002004050085a7 */ /* 0x000ea400080010ff */
[----:B--2---:R-:W-:Y:S05]  /*f960*/  @!P0 BRA `(.L_x_137) ;  /* 0xfffffffc00f08947 */ /* 0x004fea000383ffff */
[----:B------:R-:W-:Y:S05]  /*f970*/  BRA `(.L_x_136) ;  /* 0xffffffc4006c7947 */ /* 0x000fea000383ffff */
.L_x_147:
[----:B-1----:R1:W2:Y:S02]  /*f980*/  SYNCS.PHASECHK.TRANS64.TRYWAIT P0, [R5+URZ+0x20], R4 ;  /* 0x00002004050075a7 */ /* 0x0022a400080011ff */
[----:B--2---:R-:W-:Y:S05]  /*f990*/  @!P0 NANOSLEEP.SYNCS 0x989680 ;  /* 0x009896800000895d */ /* 0x004fea0003900000 */
[----:B------:R-:W2:Y:S02]  /*f9a0*/  @!P0 SYNCS.PHASECHK.TRANS64 P0, [R5+URZ+0x20], R4 ;  /* 0x00002004050085a7 */ /* 0x000ea400080010ff */
[----:B--2---:R-:W-:Y:S05]  /*f9b0*/  @!P0 BRA `(.L_x_147) ;  /* 0xfffffffc00f08947 */ /* 0x004fea000383ffff */
[----:B------:R-:W-:Y:S05]  /*f9c0*/  BRA `(.L_x_146) ;  /* 0xffffffd4002c7947 */ /* 0x000fea000383ffff */
.L_x_157:
[----:B-1----:R1:W2:Y:S02]  /*f9d0*/  SYNCS.PHASECHK.TRANS64.TRYWAIT P0, [R3+URZ+0x20], R102 ;  /* 0x00002066030075a7 */ /* 0x0022a400080011ff */
[----:B--2---:R-:W-:Y:S05]  /*f9e0*/  @!P0 NANOSLEEP.SYNCS 0x989680 ;  /* 0x009896800000895d */ /* 0x004fea0003900000 */
[----:B------:R-:W2:Y:S02]  /*f9f0*/  @!P0 SYNCS.PHASECHK.TRANS64 P0, [R3+URZ+0x20], R102 ;  /* 0x00002066030085a7 */ /* 0x000ea400080010ff */
[----:B--2---:R-:W-:Y:S05]  /*fa00*/  @!P0 BRA `(.L_x_157) ;  /* 0xfffffffc00f08947 */ /* 0x004fea000383ffff */
[----:B------:R-:W-:Y:S05]  /*fa10*/  BRA `(.L_x_156) ;  /* 0xffffffe000e87947 */ /* 0x000fea000383ffff */
        .weak           $__internal_0_$__cuda_sm10x_tcgen05_guardrail_trap_col_being_dealloced_not_returned_by_alloc
        .type           $__internal_0_$__cuda_sm10x_tcgen05_guardrail_trap_col_being_dealloced_not_returned_by_alloc,@function
        .size           $__internal_0_$__cuda_sm10x_tcgen05_guardrail_trap_col_being_dealloced_not_returned_by_alloc,($__internal_1_$__cuda_sm10x_tcgen05_guardrail_trap_phase_invalid_during_alloc - $__internal_0_$__cuda_sm10x_tcgen05_guardrail_trap_col_being_dealloced_not_returned_by_alloc)
$__internal_0_$__cuda_sm10x_tcgen05_guardrail_trap_col_being_dealloced_not_returned_by_alloc:
[----:B------:R-:W-:Y:S05]  /*fa20*/  BPT.TRAP 0x1 ;  /* 0x000000040000795c */ /* 0x000fea0000300000 */
[----:B------:R-:W-:-:S04]  /*fa30*/  HFMA2 R3, -RZ, RZ, 0, 0 ;  /* 0x00000000ff037431 */ /* 0x000fc800000001ff */
[----:B------:R-:W-:Y:S05]  /*fa40*/  RET.REL.NODEC R2 `(_ZN7cutlass13device_kernelINS_4gemm6kernel13GemmUniversalIN4cute5tupleIJiiiiEEENS1_10collective13CollectiveMmaINS1_41MainloopSm100TmaUmmaWarpSpecializedSparseILi2ELi2ELi1ENS5_IJNS4_1CILi1EEESB_SB_EEEEENS5_IJNSA_ILi128EEENSA_ILi256EEESE_EEENS_10bfloat16_tENS5_IJNS4_6LayoutINS5_IJiNS5_IJNSA_ILi2EEEiEEEiEEENS5_IJlNS5_IJSB_SJ_EEElEEEEENSI_INS5_IJNS5_IJNS5_IJNSA_ILi8EEESJ_SP_EEEiEEENS5_IJNS5_IJNSA_ILi16EEESJ_NSA_ILi4EEEEEEiEEEiEEENS5_IJNS5_IJNS5_IJSE_SS_NSA_ILi2048EEEEEENSA_ILi16384EEEEEENS5_IJNS5_IJSB_NSA_ILi1024EEENSA_ILi32EEEEEElEEElEEEEEEEESH_NS5_IJlSB_lEEENS4_8TiledMMAINS4_8MMA_AtomIJNS4_27SM100_MMA_F16BF16_SS_SPARSEISH_SH_fLi128ELi256ELNS4_4UMMA5MajorE0ELS1D_0ELNS1C_7ScaleInE0ELS1E_0EEEEEENSI_ISC_NS5_IJNSA_ILi0EEES1H_S1H_EEEEENS5_IJNS4_10UnderscoreES1K_S1K_EEEEENS4_13SM90_TMA_LOADENS4_14ComposedLayoutINS4_7SwizzleILi3ELi4ELi3EEENS4_25smem_sparse_ptr_flag_bitsILi2ELi16EEENSI_INS5_IJNS5_IJSB_SP_EEENS5_IJSJ_NSA_ILi64EEEEEEEEENS5_IJNS5_IJS1H_SE_EEESM_EEEEEEEvNS4_8identityES1N_NS1O_IS1Q_NS4_18smem_ptr_flag_bitsILi16EEENSI_INS5_IJSP_S1U_EEENS5_IJS1U_SB_EEEEEEEvS21_EENS_8epilogue10collective18CollectiveEpilogueINS29_23Sm100TmaWarpSpecializedILi3ELi2ELi32ELb1ELb0EEEJSG_NS5_IJNSI_ISE_SB_EENSI_IS12_SB_EEEEEfNS5_IJSB_llEEEfS2H_NS29_6fusion15FusionCallbacksIS2D_NS2I_17LinearCombinationIffffLNS_15FloatRoundStyleE2EEESG_S2G_JEEENS4_5SM1004TMEM4LOAD26SM100_TMEM_LOAD_32dp32b32xES1N_NS1O_INS1P_ILi2ELi5ELi2EEENS22_ILi32EEENSI_INS5_IJS12_ST_EEENS5_IJSB_S12_EEEEEEENS4_39AutoVectorizingCopyWithAssumedAlignmentILi128EEENS4_14SM90_TMA_STOREES2X_S2Z_S2Z_EEEvvEEEEvNT_6ParamsE) ;  /* 0xffffff04026c7950 */ /* 0x000fea0003c3ffff */
        .weak           $__internal_1_$__cuda_sm10x_tcgen05_guardrail_trap_phase_invalid_during_alloc
        .type           $__internal_1_$__cuda_sm10x_tcgen05_guardrail_trap_phase_invalid_during_alloc,@function
        .size           $__internal_1_$__cuda_sm10x_tcgen05_guardrail_trap_phase_invalid_during_alloc,($__internal_2_$__cuda_sm10x_tcgen05_guardrail_trap_unallocated_columns_being_dealloced - $__internal_1_$__cuda_sm10x_tcgen05_guardrail_trap_phase_invalid_during_alloc)
$__internal_1_$__cuda_sm10x_tcgen05_guardrail_trap_phase_invalid_during_alloc:
[----:B------:R-:W-:Y:S05]  /*fa50*/  BPT.TRAP 0x1 ;  /* 0x000000040000795c */ /* 0x000fea0000300000 */
[----:B------:R-:W-:-:S04]  /*fa60*/  MOV R3, 0x0 ;  /* 0x0000000000037802 */ /* 0x000fc80000000f00 */
[----:B------:R-:W-:Y:S05]  /*fa70*/  RET.REL.NODEC R2 `(_ZN7cutlass13device_kernelINS_4gemm6kernel13GemmUniversalIN4cute5tupleIJiiiiEEENS1_10collective13CollectiveMmaINS1_41MainloopSm100TmaUmmaWarpSpecializedSparseILi2ELi2ELi1ENS5_IJNS4_1CILi1EEESB_SB_EEEEENS5_IJNSA_ILi128EEENSA_ILi256EEESE_EEENS_10bfloat16_tENS5_IJNS4_6LayoutINS5_IJiNS5_IJNSA_ILi2EEEiEEEiEEENS5_IJlNS5_IJSB_SJ_EEElEEEEENSI_INS5_IJNS5_IJNS5_IJNSA_ILi8EEESJ_SP_EEEiEEENS5_IJNS5_IJNSA_ILi16EEESJ_NSA_ILi4EEEEEEiEEEiEEENS5_IJNS5_IJNS5_IJSE_SS_NSA_ILi2048EEEEEENSA_ILi16384EEEEEENS5_IJNS5_IJSB_NSA_ILi1024EEENSA_ILi32EEEEEElEEElEEEEEEEESH_NS5_IJlSB_lEEENS4_8TiledMMAINS4_8MMA_AtomIJNS4_27SM100_MMA_F16BF16_SS_SPARSEISH_SH_fLi128ELi256ELNS4_4UMMA5MajorE0ELS1D_0ELNS1C_7ScaleInE0ELS1E_0EEEEEENSI_ISC_NS5_IJNSA_ILi0EEES1H_S1H_EEEEENS5_IJNS4_10UnderscoreES1K_S1K_EEEEENS4_13SM90_TMA_LOADENS4_14ComposedLayoutINS4_7SwizzleILi3ELi4ELi3EEENS4_25smem_sparse_ptr_flag_bitsILi2ELi16EEENSI_INS5_IJNS5_IJSB_SP_EEENS5_IJSJ_NSA_ILi64EEEEEEEEENS5_IJNS5_IJS1H_SE_EEESM_EEEEEEEvNS4_8identityES1N_NS1O_IS1Q_NS4_18smem_ptr_flag_bitsILi16EEENSI_INS5_IJSP_S1U_EEENS5_IJS1U_SB_EEEEEEEvS21_EENS_8epilogue10collective18CollectiveEpilogueINS29_23Sm100TmaWarpSpecializedILi3ELi2ELi32ELb1ELb0EEEJSG_NS5_IJNSI_ISE_SB_EENSI_IS12_SB_EEEEEfNS5_IJSB_llEEEfS2H_NS29_6fusion15FusionCallbacksIS2D_NS2I_17LinearCombinationIffffLNS_15FloatRoundStyleE2EEESG_S2G_JEEENS4_5SM1004TMEM4LOAD26SM100_TMEM_LOAD_32dp32b32xES1N_NS1O_INS1P_ILi2ELi5ELi2EEENS22_ILi32EEENSI_INS5_IJS12_ST_EEENS5_IJSB_S12_EEEEEEENS4_39AutoVectorizingCopyWithAssumedAlignmentILi128EEENS4_14SM90_TMA_STOREES2X_S2Z_S2Z_EEEvvEEEEvNT_6ParamsE) ;  /* 0xffffff0402607950 */ /* 0x000fea0003c3ffff */
        .weak           $__internal_2_$__cuda_sm10x_tcgen05_guardrail_trap_unallocated_columns_being_dealloced
        .type           $__internal_2_$__cuda_sm10x_tcgen05_guardrail_trap_unallocated_columns_being_dealloced,@function
        .size           $__internal_2_$__cuda_sm10x_tcgen05_guardrail_trap_unallocated_columns_being_dealloced,(.L_x_208 - $__internal_2_$__cuda_sm10x_tcgen05_guardrail_trap_unallocated_columns_being_dealloced)
$__internal_2_$__cuda_sm10x_tcgen05_guardrail_trap_unallocated_columns_being_dealloced:
[----:B------:R-:W-:Y:S05]  /*fa80*/  BPT.TRAP 0x1 ;  /* 0x000000040000795c */ /* 0x000fea0000300000 */
[----:B------:R-:W-:-:S04]  /*fa90*/  HFMA2 R3, -RZ, RZ, 0, 0 ;  /* 0x00000000ff037431 */ /* 0x000fc800000001ff */
[----:B------:R-:W-:Y:S05]  /*faa0*/  RET.REL.NODEC R2 `(_ZN7cutlass13device_kernelINS_4gemm6kernel13GemmUniversalIN4cute5tupleIJiiiiEEENS1_10collective13CollectiveMmaINS1_41MainloopSm100TmaUmmaWarpSpecializedSparseILi2ELi2ELi1ENS5_IJNS4_1CILi1EEESB_SB_EEEEENS5_IJNSA_ILi128EEENSA_ILi256EEESE_EEENS_10bfloat16_tENS5_IJNS4_6LayoutINS5_IJiNS5_IJNSA_ILi2EEEiEEEiEEENS5_IJlNS5_IJSB_SJ_EEElEEEEENSI_INS5_IJNS5_IJNS5_IJNSA_ILi8EEESJ_SP_EEEiEEENS5_IJNS5_IJNSA_ILi16EEESJ_NSA_ILi4EEEEEEiEEEiEEENS5_IJNS5_IJNS5_IJSE_SS_NSA_ILi2048EEEEEENSA_ILi16384EEEEEENS5_IJNS5_IJSB_NSA_ILi1024EEENSA_ILi32EEEEEElEEElEEEEEEEESH_NS5_IJlSB_lEEENS4_8TiledMMAINS4_8MMA_AtomIJNS4_27SM100_MMA_F16BF16_SS_SPARSEISH_SH_fLi128ELi256ELNS4_4UMMA5MajorE0ELS1D_0ELNS1C_7ScaleInE0ELS1E_0EEEEEENSI_ISC_NS5_IJNSA_ILi0EEES1H_S1H_EEEEENS5_IJNS4_10UnderscoreES1K_S1K_EEEEENS4_13SM90_TMA_LOADENS4_14ComposedLayoutINS4_7SwizzleILi3ELi4ELi3EEENS4_25smem_sparse_ptr_flag_bitsILi2ELi16EEENSI_INS5_IJNS5_IJSB_SP_EEENS5_IJSJ_NSA_ILi64EEEEEEEEENS5_IJNS5_IJS1H_SE_EEESM_EEEEEEEvNS4_8identityES1N_NS1O_IS1Q_NS4_18smem_ptr_flag_bitsILi16EEENSI_INS5_IJSP_S1U_EEENS5_IJS1U_SB_EEEEEEEvS21_EENS_8epilogue10collective18CollectiveEpilogueINS29_23Sm100TmaWarpSpecializedILi3ELi2ELi32ELb1ELb0EEEJSG_NS5_IJNSI_ISE_SB_EENSI_IS12_SB_EEEEEfNS5_IJSB_llEEEfS2H_NS29_6fusion15FusionCallbacksIS2D_NS2I_17LinearCombinationIffffLNS_15FloatRoundStyleE2EEESG_S2G_JEEENS4_5SM1004TMEM4LOAD26SM100_TMEM_LOAD_32dp32b32xES1N_NS1O_INS1P_ILi2ELi5ELi2EEENS22_ILi32EEENSI_INS5_IJS12_ST_EEENS5_IJSB_S12_EEEEEEENS4_39AutoVectorizingCopyWithAssumedAlignmentILi128EEENS4_14SM90_TMA_STOREES2X_S2Z_S2Z_EEEvvEEEEvNT_6ParamsE) ;  /* 0xffffff0402547950 */ /* 0x000fea0003c3ffff */
.L_x_207:
[----:B------:R-:W-:-:S00]  /*fab0*/  BRA `(.L_x_207) ;  /* 0xfffffffc00fc7947 */ /* 0x000fc0000383ffff */
[----:B------:R-:W-:-:S00]  /*fac0*/  NOP ;  /* 0x0000000000007918 */ /* 0x000fc00000000000 */
        /* <DEDUP_REMOVED lines=11> */
.L_x_208:


//--------------------- .nv.global.init           --------------------------
	.section	.nv.global.init,"aw",@progbits
.nv.global.init:
	.type		$str$27,@object
	.size		$str$27,($str$28 - $str$27)
$str$27:
        /*0000*/ 	.byte	0x28, 0x61, 0x64, 0x64, 0x72, 0x65, 0x73, 0x73, 0x20, 0x26, 0x20, 0x6d, 0x61, 0x73, 0x6b, 0x29
        /*0010*/ 	.byte	0x20, 0x3d, 0x3d, 0x20, 0x30, 0x00
	.type		$str$28,@object
	.size		$str$28,($str$26 - $str$28)
$str$28:
        /*0016*/ 	.byte	0x2f, 0x74, 0x6d, 0x70, 0x2f, 0x63, 0x75, 0x74, 0x6c, 0x61, 0x73, 0x73, 0x5f, 0x73, 0x77, 0x65
        /*0026*/ 	.byte	0x65, 0x70, 0x5f, 0x73, 0x72, 0x63, 0x2f, 0x69, 0x6e, 0x63, 0x6c, 0x75, 0x64, 0x65, 0x2f, 0x63
        /*0036*/ 	.byte	0x75, 0x74, 0x65, 0x2f, 0x70, 0x6f, 0x69, 0x6e, 0x74, 0x65, 0x72, 0x5f, 0x66, 0x6c, 0x61, 0x67
        /*0046*/ 	.byte	0x67, 0x65, 0x64, 0x2e, 0x68, 0x70, 0x70, 0x00
	.type		$str$26,@object
	.size		$str$26,($str$25 - $str$26)
$str$26:
        /*004e*/ 	.byte	0x2f, 0x74, 0x6d, 0x70, 0x2f, 0x63, 0x75, 0x74, 0x6c, 0x61, 0x73, 0x73, 0x5f, 0x73, 0x77, 0x65
        /*005e*/ 	.byte	0x65, 0x70, 0x5f, 0x73, 0x72, 0x63, 0x2f, 0x69, 0x6e, 0x63, 0x6c, 0x75, 0x64, 0x65, 0x2f, 0x63
        /*006e*/ 	.byte	0x75, 0x74, 0x65, 0x2f, 0x61, 0x74, 0x6f, 0x6d, 0x2f, 0x63, 0x6f, 0x70, 0x79, 0x5f, 0x74, 0x72
        /*007e*/ 	.byte	0x61, 0x69, 0x74, 0x73, 0x5f, 0x73, 0x6d, 0x31, 0x30, 0x30, 0x2e, 0x68, 0x70, 0x70, 0x00
	.type		$str$25,@object
	.size		$str$25,(__unnamed_1 - $str$25)
$str$25:
        /*008d*/ 	.byte	0x28, 0x28, 0x75, 0x69, 0x6e, 0x74, 0x33, 0x32, 0x5f, 0x74, 0x28, 0x74, 0x68, 0x72, 0x65, 0x61
        /*009d*/ 	.byte	0x64, 0x49, 0x64, 0x78, 0x2e, 0x78, 0x29, 0x20, 0x2f, 0x20, 0x33, 0x32, 0x29, 0x20, 0x25, 0x20
        /*00ad*/ 	.byte	0x34, 0x29, 0x20, 0x3d, 0x3d, 0x20, 0x28, 0x28, 0x28, 0x74, 0x6d, 0x65, 0x6d, 0x5f, 0x61, 0x64
        /*00bd*/ 	.byte	0x64, 0x72, 0x20, 0x3e, 0x3e, 0x20, 0x31, 0x36, 0x29, 0x20, 0x2f, 0x20, 0x33, 0x32, 0x29, 0x20
        /*00cd*/ 	.byte	0x25, 0x20, 0x34, 0x29, 0x00
	.type		__unnamed_1,@object
	.size		__unnamed_1,(__unnamed_2 - __unnamed_1)
__unnamed_1:
        /*00d2*/ 	.byte	0x61, 0x75, 0x74, 0x6f, 0x20, 0x63, 0x75, 0x74, 0x65, 0x3a, 0x3a, 0x61, 0x73, 0x5f, 0x70, 0x6f
        /* <DEDUP_REMOVED lines=23> */
        /*0252*/ 	.byte	0x3a, 0x3a, 0x43, 0x3c, 0x34, 0x30, 0x39, 0x36, 0x3e, 0x3e, 0x3e, 0x3e, 0x5d, 0x00
	.type		__unnamed_2,@object
	.size		__unnamed_2,(.L_2 - __unnamed_2)
__unnamed_2:
        /* <DEDUP_REMOVED lines=42> */
        /*0500*/ 	.byte	0x3e, 0x5d, 0x00
.L_2:


//--------------------- .nv.shared._ZN7cutlass13device_kernelINS_4gemm6kernel13GemmUniversalIN4cute5tupleIJiiiiEEENS1_10collective13CollectiveMmaINS1_41MainloopSm100TmaUmmaWarpSpecializedSparseILi2ELi2ELi1ENS5_IJNS4_1CILi1EEESB_SB_EEEEENS5_IJNSA_ILi128EEENSA_ILi256EEESE_EEENS_10bfloat16_tENS5_IJNS4_6LayoutINS5_IJiNS5_IJNSA_ILi2EEEiEEEiEEENS5_IJlNS5_IJSB_SJ_EEElEEEEENSI_INS5_IJNS5_IJNS5_IJNSA_ILi8EEESJ_SP_EEEiEEENS5_IJNS5_IJNSA_ILi16EEESJ_NSA_ILi4EEEEEEiEEEiEEENS5_IJNS5_IJNS5_IJSE_SS_NSA_ILi2048EEEEEENSA_ILi16384EEEEEENS5_IJNS5_IJSB_NSA_ILi1024EEENSA_ILi32EEEEEElEEElEEEEEEEESH_NS5_IJlSB_lEEENS4_8TiledMMAINS4_8MMA_AtomIJNS4_27SM100_MMA_F16BF16_SS_SPARSEISH_SH_fLi128ELi256ELNS4_4UMMA5MajorE0ELS1D_0ELNS1C_7ScaleInE0ELS1E_0EEEEEENSI_ISC_NS5_IJNSA_ILi0EEES1H_S1H_EEEEENS5_IJNS4_10UnderscoreES1K_S1K_EEEEENS4_13SM90_TMA_LOADENS4_14ComposedLayoutINS4_7SwizzleILi3ELi4ELi3EEENS4_25smem_sparse_ptr_flag_bitsILi2ELi16EEENSI_INS5_IJNS5_IJSB_SP_EEENS5_IJSJ_NSA_ILi64EEEEEEEEENS5_IJNS5_IJS1H_SE_EEESM_EEEEEEEvNS4_8identityES1N_NS1O_IS1Q_NS4_18smem_ptr_flag_bitsILi16EEENSI_INS5_IJSP_S1U_EEENS5_IJS1U_SB_EEEEEEEvS21_EENS_8epilogue10collective18CollectiveEpilogueINS29_23Sm100TmaWarpSpecializedILi3ELi2ELi32ELb1ELb0EEEJSG_NS5_IJNSI_ISE_SB_EENSI_IS12_SB_EEEEEfNS5_IJSB_llEEEfS2H_NS29_6fusion15FusionCallbacksIS2D_NS2I_17LinearCombinationIffffLNS_15FloatRoundStyleE2EEESG_S2G_JEEENS4_5SM1004TMEM4LOAD26SM100_TMEM_LOAD_32dp32b32xES1N_NS1O_INS1P_ILi2ELi5ELi2EEENS22_ILi32EEENSI_INS5_IJS12_ST_EEENS5_IJSB_S12_EEEEEEENS4_39AutoVectorizingCopyWithAssumedAlignmentILi128EEENS4_14SM90_TMA_STOREES2X_S2Z_S2Z_EEEvvEEEEvNT_6ParamsE --------------------------
	.section	.nv.shared._ZN7cutlass13device_kernelINS_4gemm6kernel13GemmUniversalIN4cute5tupleIJiiiiEEENS1_10collective13CollectiveMmaINS1_41MainloopSm100TmaUmmaWarpSpecializedSparseILi2ELi2ELi1ENS5_IJNS4_1CILi1EEESB_SB_EEEEENS5_IJNSA_ILi128EEENSA_ILi256EEESE_EEENS_10bfloat16_tENS5_IJNS4_6LayoutINS5_IJiNS5_IJNSA_ILi2EEEiEEEiEEENS5_IJlNS5_IJSB_SJ_EEElEEEEENSI_INS5_IJNS5_IJNS5_IJNSA_ILi8EEESJ_SP_EEEiEEENS5_IJNS5_IJNSA_ILi16EEESJ_NSA_ILi4EEEEEEiEEEiEEENS5_IJNS5_IJNS5_IJSE_SS_NSA_ILi2048EEEEEENSA_ILi16384EEEEEENS5_IJNS5_IJSB_NSA_ILi1024EEENSA_ILi32EEEEEElEEElEEEEEEEESH_NS5_IJlSB_lEEENS4_8TiledMMAINS4_8MMA_AtomIJNS4_27SM100_MMA_F16BF16_SS_SPARSEISH_SH_fLi128ELi256ELNS4_4UMMA5MajorE0ELS1D_0ELNS1C_7ScaleInE0ELS1E_0EEEEEENSI_ISC_NS5_IJNSA_ILi0EEES1H_S1H_EEEEENS5_IJNS4_10UnderscoreES1K_S1K_EEEEENS4_13SM90_TMA_LOADENS4_14ComposedLayoutINS4_7SwizzleILi3ELi4ELi3EEENS4_25smem_sparse_ptr_flag_bitsILi2ELi16EEENSI_INS5_IJNS5_IJSB_SP_EEENS5_IJSJ_NSA_ILi64EEEEEEEEENS5_IJNS5_IJS1H_SE_EEESM_EEEEEEEvNS4_8identityES1N_NS1O_IS1Q_NS4_18smem_ptr_flag_bitsILi16EEENSI_INS5_IJSP_S1U_EEENS5_IJS1U_SB_EEEEEEEvS21_EENS_8epilogue10collective18CollectiveEpilogueINS29_23Sm100TmaWarpSpecializedILi3ELi2ELi32ELb1ELb0EEEJSG_NS5_IJNSI_ISE_SB_EENSI_IS12_SB_EEEEEfNS5_IJSB_llEEEfS2H_NS29_6fusion15FusionCallbacksIS2D_NS2I_17LinearCombinationIffffLNS_15FloatRoundStyleE2EEESG_S2G_JEEENS4_5SM1004TMEM4LOAD26SM100_TMEM_LOAD_32dp32b32xES1N_NS1O_INS1P_ILi2ELi5ELi2EEENS22_ILi32EEENSI_INS5_IJS12_ST_EEENS5_IJSB_S12_EEEEEEENS4_39AutoVectorizingCopyWithAssumedAlignmentILi128EEENS4_14SM90_TMA_STOREES2X_S2Z_S2Z_EEEvvEEEEvNT_6ParamsE,"aw",@nobits
	.sectionflags	@""
	.align	16
	.zero		1024


//--------------------- .nv.shared.reserved.0     --------------------------
	.section	.nv.shared.reserved.0,"aw",@nobits
	.weak		__nv_reservedSMEM_offset_0_alias
	.size		__nv_reservedSMEM_offset_0_alias, 0, 64
	.other		__nv_reservedSMEM_offset_0_alias,@"STO_CUDA_RESERVED_SHARED STV_DEFAULT"
__nv_reservedSMEM_offset_0_alias:
	.zero		0
.nv.shared.reserved.0:
	.zero		64
	.weak		__nv_reservedSMEM_tcgen05_partition
	.type		__nv_reservedSMEM_tcgen05_partition,@object
	.size		__nv_reservedSMEM_tcgen05_partition,(.L_0 - __nv_reservedSMEM_tcgen05_partition)
__nv_reservedSMEM_tcgen05_partition:
	.zero		32
.L_0:


//--------------------- .nv.global                --------------------------
	.section	.nv.global,"aw",@nobits
.nv.global:
	.type		_ZN39_INTERNAL_6aef7845_4_k_cu_0bc29ff4_29624cute1_E,@object
	.size		_ZN39_INTERNAL_6aef7845_4_k_cu_0bc29ff4_29624cute1_E,(_ZN39_INTERNAL_6aef7845_4_k_cu_0bc29ff4_29624cuda3std3__45__cpo6cbeginE - _ZN39_INTERNAL_6aef7845_4_k_cu_0bc29ff4_29624cute1_E)
_ZN39_INTERNAL_6aef7845_4_k_cu_0bc29ff4_29624cute1_E:
	.zero		1
	.type		_ZN39_INTERNAL_6aef7845_4_k_cu_0bc29ff4_29624cuda3std3__45__cpo6cbeginE,@object
	.size		_ZN39_INTERNAL_6aef7845_4_k_cu_0bc29ff4_29624cuda3std3__45__cpo6cbeginE,(_ZN39_INTERNAL_6aef7845_4_k_cu_0bc29ff4_29624cuda3std3__48in_placeE - _ZN39_INTERNAL_6aef7845_4_k_cu_0bc29ff4_29624cuda3std3__45__cpo6cbeginE)
_ZN39_INTERNAL_6aef7845_4_k_cu_0bc29ff4_29624cuda3std3__45__cpo6cbeginE:
	.zero		1
	.type		_ZN39_INTERNAL_6aef7845_4_k_cu_0bc29ff4_29624cuda3std3__48in_placeE,@object
	.size		_ZN39_INTERNAL_6aef7845_4_k_cu_0bc29ff4_29624cuda3std3__48in_placeE,(_ZN39_INTERNAL_6aef7845_4_k_cu_0bc29ff4_29624cuda3std6ranges3__45__cpo9iter_moveE - _ZN39_INTERNAL_6aef7845_4_k_cu_0bc29ff4_29624cuda3std3__48in_placeE)
_ZN39_INTERNAL_6aef7845_4_k_cu_0bc29ff4_29624cuda3std3__48in_placeE:
	.zero		1
	.type		_ZN39_INTERNAL_6aef7845_4_k_cu_0bc29ff4_29624cuda3std6ranges3__45__cpo9iter_moveE,@object
	.size		_ZN39_INTERNAL_6aef7845_4_k_cu_0bc29ff4_29624cuda3std6ranges3__45__cpo9iter_moveE,(_ZN39_INTERNAL_6aef7845_4_k_cu_0bc29ff4_29624cuda3std3__45__cpo5beginE - _ZN39_INTERNAL_6aef7845_4_k_cu_0bc29ff4_29624cuda3std6ranges3__45__cpo9iter_moveE)
_ZN39_INTERNAL_6aef7845_4_k_cu_0bc29ff4_29624cuda3std6ranges3__45__cpo9iter_moveE:
	.zero		1
	.type		_ZN39_INTERNAL_6aef7845_4_k_cu_0bc29ff4_29624cuda3std3__45__cpo5beginE,@object
	.size		_ZN39_INTERNAL_6aef7845_4_k_cu_0bc29ff4_29624cuda3std3__45__cpo5beginE,(_ZN39_INTERNAL_6aef7845_4_k_cu_0bc29ff4_29624cuda3std3__441_GLOBAL__N__6aef7845_4_k_cu_0bc29ff4_29626ignoreE - _ZN39_INTERNAL_6aef7845_4_k_cu_0bc29ff4_29624cuda3std3__45__cpo5beginE)
_ZN39_INTERNAL_6aef7845_4_k_cu_0bc29ff4_29624cuda3std3__45__cpo5beginE:
	.zero		1
	.type		_ZN39_INTERNAL_6aef7845_4_k_cu_0bc29ff4_29624cuda3std3__441_GLOBAL__N__6aef7845_4_k_cu_0bc29ff4_29626ignoreE,@object
	.size		_ZN39_INTERNAL_6aef7845_4_k_cu_0bc29ff4_29624cuda3std3__441_GLOBAL__N__6aef7845_4_k_cu_0bc29ff4_29626ignoreE,(_ZN39_INTERNAL_6aef7845_4_k_cu_0bc29ff4_29624cute7productE - _ZN39_INTERNAL_6aef7845_4_k_cu_0bc29ff4_29624cuda3std3__441_GLOBAL__N__6aef7845_4_k_cu_0bc29ff4_29626ignoreE)
_ZN39_INTERNAL_6aef7845_4_k_cu_0bc29ff4_29624cuda3std3__441_GLOBAL__N__6aef7845_4_k_cu_0bc29ff4_29626ignoreE:
	.zero		1
	.type		_ZN39_INTERNAL_6aef7845_4_k_cu_0bc29ff4_29624cute7productE,@object
	.size		_ZN39_INTERNAL_6aef7845_4_k_cu_0bc29ff4_29624cute7productE,(_ZN39_INTERNAL_6aef7845_4_k_cu_0bc29ff4_29624cuda3std3__45__cpo3endE - _ZN39_INTERNAL_6aef7845_4_k_cu_0bc29ff4_29624cute7productE)
_ZN39_INTERNAL_6aef7845_4_k_cu_0bc29ff4_29624cute7productE:
	.zero		1
	.type		_ZN39_INTERNAL_6aef7845_4_k_cu_0bc29ff4_29624cuda3std3__45__cpo3endE,@object
	.size		_ZN39_INTERNAL_6aef7845_4_k_cu_0bc29ff4_29624cuda3std3__45__cpo3endE,(_ZN39_INTERNAL_6aef7845_4_k_cu_0bc29ff4_29624cuda3std3__419piecewise_constructE - _ZN39_INTERNAL_6aef7845_4_k_cu_0bc29ff4_29624cuda3std3__45__cpo3endE)
_ZN39_INTERNAL_6aef7845_4_k_cu_0bc29ff4_29624cuda3std3__45__cpo3endE:
	.zero		1
	.type		_ZN39_INTERNAL_6aef7845_4_k_cu_0bc29ff4_29624cuda3std3__419piecewise_constructE,@object
	.size		_ZN39_INTERNAL_6aef7845_4_k_cu_0bc29ff4_29624cuda3std3__419piecewise_constructE,(_ZN39_INTERNAL_6aef7845_4_k_cu_0bc29ff4_29624cuda3std3__45__cpo4cendE - _ZN39_INTERNAL_6aef7845_4_k_cu_0bc29ff4_29624cuda3std3__419piecewise_constructE)
_ZN39_INTERNAL_6aef7845_4_k_cu_0bc29ff4_29624cuda3std3__419piecewise_constructE:
	.zero		1
	.type		_ZN39_INTERNAL_6aef7845_4_k_cu_0bc29ff4_29624cuda3std3__45__cpo4cendE,@object
	.size		_ZN39_INTERNAL_6aef7845_4_k_cu_0bc29ff4_29624cuda3std3__45__cpo4cendE,(_ZN39_INTERNAL_6aef7845_4_k_cu_0bc29ff4_29624cuda3std6ranges3__45__cpo4swapE - _ZN39_INTERNAL_6aef7845_4_k_cu_0bc29ff4_29624cuda3std3__45__cpo4cendE)
_ZN39_INTERNAL_6aef7845_4_k_cu_0bc29ff4_29624cuda3std3__45__cpo4cendE:
	.zero		1
	.type		_ZN39_INTERNAL_6aef7845_4_k_cu_0bc29ff4_29624cuda3std6ranges3__45__cpo4swapE,@object
	.size		_ZN39_INTERNAL_6aef7845_4_k_cu_0bc29ff4_29624cuda3std6ranges3__45__cpo4swapE,(.L_10 - _ZN39_INTERNAL_6aef7845_4_k_cu_0bc29ff4_29624cuda3std6ranges3__45__cpo4swapE)
_ZN39_INTERNAL_6aef7845_4_k_cu_0bc29ff4_29624cuda3std6ranges3__45__cpo4swapE:
	.zero		1
.L_10:


//--------------------- .nv.constant0._ZN7cutlass13device_kernelINS_4gemm6kernel13GemmUniversalIN4cute5tupleIJiiiiEEENS1_10collective13CollectiveMmaINS1_41MainloopSm100TmaUmmaWarpSpecializedSparseILi2ELi2ELi1ENS5_IJNS4_1CILi1EEESB_SB_EEEEENS5_IJNSA_ILi128EEENSA_ILi256EEESE_EEENS_10bfloat16_tENS5_IJNS4_6LayoutINS5_IJiNS5_IJNSA_ILi2EEEiEEEiEEENS5_IJlNS5_IJSB_SJ_EEElEEEEENSI_INS5_IJNS5_IJNS5_IJNSA_ILi8EEESJ_SP_EEEiEEENS5_IJNS5_IJNSA_ILi16EEESJ_NSA_ILi4EEEEEEiEEEiEEENS5_IJNS5_IJNS5_IJSE_SS_NSA_ILi2048EEEEEENSA_ILi16384EEEEEENS5_IJNS5_IJSB_NSA_ILi1024EEENSA_ILi32EEEEEElEEElEEEEEEEESH_NS5_IJlSB_lEEENS4_8TiledMMAINS4_8MMA_AtomIJNS4_27SM100_MMA_F16BF16_SS_SPARSEISH_SH_fLi128ELi256ELNS4_4UMMA5MajorE0ELS1D_0ELNS1C_7ScaleInE0ELS1E_0EEEEEENSI_ISC_NS5_IJNSA_ILi0EEES1H_S1H_EEEEENS5_IJNS4_10UnderscoreES1K_S1K_EEEEENS4_13SM90_TMA_LOADENS4_14ComposedLayoutINS4_7SwizzleILi3ELi4ELi3EEENS4_25smem_sparse_ptr_flag_bitsILi2ELi16EEENSI_INS5_IJNS5_IJSB_SP_EEENS5_IJSJ_NSA_ILi64EEEEEEEEENS5_IJNS5_IJS1H_SE_EEESM_EEEEEEEvNS4_8identityES1N_NS1O_IS1Q_NS4_18smem_ptr_flag_bitsILi16EEENSI_INS5_IJSP_S1U_EEENS5_IJS1U_SB_EEEEEEEvS21_EENS_8epilogue10collective18CollectiveEpilogueINS29_23Sm100TmaWarpSpecializedILi3ELi2ELi32ELb1ELb0EEEJSG_NS5_IJNSI_ISE_SB_EENSI_IS12_SB_EEEEEfNS5_IJSB_llEEEfS2H_NS29_6fusion15FusionCallbacksIS2D_NS2I_17LinearCombinationIffffLNS_15FloatRoundStyleE2EEESG_S2G_JEEENS4_5SM1004TMEM4LOAD26SM100_TMEM_LOAD_32dp32b32xES1N_NS1O_INS1P_ILi2ELi5ELi2EEENS22_ILi32EEENSI_INS5_IJS12_ST_EEENS5_IJSB_S12_EEEEEEENS4_39AutoVectorizingCopyWithAssumedAlignmentILi128EEENS4_14SM90_TMA_STOREES2X_S2Z_S2Z_EEEvvEEEEvNT_6ParamsE --------------------------
	.section	.nv.constant0._ZN7cutlass13device_kernelINS_4gemm6kernel13GemmUniversalIN4cute5tupleIJiiiiEEENS1_10collective13CollectiveMmaINS1_41MainloopSm100TmaUmmaWarpSpecializedSparseILi2ELi2ELi1ENS5_IJNS4_1CILi1EEESB_SB_EEEEENS5_IJNSA_ILi128EEENSA_ILi256EEESE_EEENS_10bfloat16_tENS5_IJNS4_6LayoutINS5_IJiNS5_IJNSA_ILi2EEEiEEEiEEENS5_IJlNS5_IJSB_SJ_EEElEEEEENSI_INS5_IJNS5_IJNS5_IJNSA_ILi8EEESJ_SP_EEEiEEENS5_IJNS5_IJNSA_ILi16EEESJ_NSA_ILi4EEEEEEiEEEiEEENS5_IJNS5_IJNS5_IJSE_SS_NSA_ILi2048EEEEEENSA_ILi16384EEEEEENS5_IJNS5_IJSB_NSA_ILi1024EEENSA_ILi32EEEEEElEEElEEEEEEEESH_NS5_IJlSB_lEEENS4_8TiledMMAINS4_8MMA_AtomIJNS4_27SM100_MMA_F16BF16_SS_SPARSEISH_SH_fLi128ELi256ELNS4_4UMMA5MajorE0ELS1D_0ELNS1C_7ScaleInE0ELS1E_0EEEEEENSI_ISC_NS5_IJNSA_ILi0EEES1H_S1H_EEEEENS5_IJNS4_10UnderscoreES1K_S1K_EEEEENS4_13SM90_TMA_LOADENS4_14ComposedLayoutINS4_7SwizzleILi3ELi4ELi3EEENS4_25smem_sparse_ptr_flag_bitsILi2ELi16EEENSI_INS5_IJNS5_IJSB_SP_EEENS5_IJSJ_NSA_ILi64EEEEEEEEENS5_IJNS5_IJS1H_SE_EEESM_EEEEEEEvNS4_8identityES1N_NS1O_IS1Q_NS4_18smem_ptr_flag_bitsILi16EEENSI_INS5_IJSP_S1U_EEENS5_IJS1U_SB_EEEEEEEvS21_EENS_8epilogue10collective18CollectiveEpilogueINS29_23Sm100TmaWarpSpecializedILi3ELi2ELi32ELb1ELb0EEEJSG_NS5_IJNSI_ISE_SB_EENSI_IS12_SB_EEEEEfNS5_IJSB_llEEEfS2H_NS29_6fusion15FusionCallbacksIS2D_NS2I_17LinearCombinationIffffLNS_15FloatRoundStyleE2EEESG_S2G_JEEENS4_5SM1004TMEM4LOAD26SM100_TMEM_LOAD_32dp32b32xES1N_NS1O_INS1P_ILi2ELi5ELi2EEENS22_ILi32EEENSI_INS5_IJS12_ST_EEENS5_IJSB_S12_EEEEEEENS4_39AutoVectorizingCopyWithAssumedAlignmentILi128EEENS4_14SM90_TMA_STOREES2X_S2Z_S2Z_EEEvvEEEEvNT_6ParamsE,"a",@progbits
	.sectionflags	@""
	.align	4
.nv.constant0._ZN7cutlass13device_kernelINS_4gemm6kernel13GemmUniversalIN4cute5tupleIJiiiiEEENS1_10collective13CollectiveMmaINS1_41MainloopSm100TmaUmmaWarpSpecializedSparseILi2ELi2ELi1ENS5_IJNS4_1CILi1EEESB_SB_EEEEENS5_IJNSA_ILi128EEENSA_ILi256EEESE_EEENS_10bfloat16_tENS5_IJNS4_6LayoutINS5_IJiNS5_IJNSA_ILi2EEEiEEEiEEENS5_IJlNS5_IJSB_SJ_EEElEEEEENSI_INS5_IJNS5_IJNS5_IJNSA_ILi8EEESJ_SP_EEEiEEENS5_IJNS5_IJNSA_ILi16EEESJ_NSA_ILi4EEEEEEiEEEiEEENS5_IJNS5_IJNS5_IJSE_SS_NSA_ILi2048EEEEEENSA_ILi16384EEEEEENS5_IJNS5_IJSB_NSA_ILi1024EEENSA_ILi32EEEEEElEEElEEEEEEEESH_NS5_IJlSB_lEEENS4_8TiledMMAINS4_8MMA_AtomIJNS4_27SM100_MMA_F16BF16_SS_SPARSEISH_SH_fLi128ELi256ELNS4_4UMMA5MajorE0ELS1D_0ELNS1C_7ScaleInE0ELS1E_0EEEEEENSI_ISC_NS5_IJNSA_ILi0EEES1H_S1H_EEEEENS5_IJNS4_10UnderscoreES1K_S1K_EEEEENS4_13SM90_TMA_LOADENS4_14ComposedLayoutINS4_7SwizzleILi3ELi4ELi3EEENS4_25smem_sparse_ptr_flag_bitsILi2ELi16EEENSI_INS5_IJNS5_IJSB_SP_EEENS5_IJSJ_NSA_ILi64EEEEEEEEENS5_IJNS5_IJS1H_SE_EEESM_EEEEEEEvNS4_8identityES1N_NS1O_IS1Q_NS4_18smem_ptr_flag_bitsILi16EEENSI_INS5_IJSP_S1U_EEENS5_IJS1U_SB_EEEEEEEvS21_EENS_8epilogue10collective18CollectiveEpilogueINS29_23Sm100TmaWarpSpecializedILi3ELi2ELi32ELb1ELb0EEEJSG_NS5_IJNSI_ISE_SB_EENSI_IS12_SB_EEEEEfNS5_IJSB_llEEEfS2H_NS29_6fusion15FusionCallbacksIS2D_NS2I_17LinearCombinationIffffLNS_15FloatRoundStyleE2EEESG_S2G_JEEENS4_5SM1004TMEM4LOAD26SM100_TMEM_LOAD_32dp32b32xES1N_NS1O_INS1P_ILi2ELi5ELi2EEENS22_ILi32EEENSI_INS5_IJS12_ST_EEENS5_IJSB_S12_EEEEEEENS4_39AutoVectorizingCopyWithAssumedAlignmentILi128EEENS4_14SM90_TMA_STOREES2X_S2Z_S2Z_EEEvvEEEEvNT_6ParamsE:
	.zero		3456


//--------------------- SYMBOLS --------------------------

	.type		.nv.reservedSmem.offset0,@object
	.size		.nv.reservedSmem.offset0,0x4
	.type		.nv.reservedSmem.cap,@object
	.size		.nv.reservedSmem.cap,0x4
	.type		__assertfail,@function
